	.target	sm_90a

	.elftype	@"ET_EXEC"


//--------------------- .note.nv.tkinfo           --------------------------
	.section	.note.nv.tkinfo,"",@"SHT_NOTE"
	.sectionflags	@"SHF_NOTE_NV_TKINFO"
	.tkinfo
        /*0018*/ 	.word	0x00000002
        /*0030*/ 	.string	""
        /*0030*/ 	.string	"ptxas"
        /*0030*/ 	.string	"Cuda compilation tools, release 13.0, V13.0.88"
        /*0030*/ 	.string	"Build cuda_13.0.r13.0/compiler.36424714_0"
        /*0030*/ 	.string	"-arch sm_90a -m 64 "



//--------------------- .note.nv.cuinfo           --------------------------
	.section	.note.nv.cuinfo,"",@"SHT_NOTE"
	.sectionflags	@"SHF_NOTE_NV_CUINFO"
        /*0018*/ 	.short	0x0002
        /*001a*/ 	.short	0x005a
        /*001c*/ 	.short	0x0082
	.zero		2


//--------------------- .nv.info                  --------------------------
	.section	.nv.info,"",@"SHT_CUDA_INFO"
	.align	4


	//----- nvinfo : EIATTR_REGCOUNT
	.align		4
        /*0000*/ 	.byte	0x04, 0x2f
        /*0002*/ 	.short	(.L_16 - .L_15)
	.align		4
.L_15:
        /*0004*/ 	.word	index@(_ZN7cutlass13device_kernelINS_4gemm6kernel13GemmUniversalIN4cute5tupleIJiiiiEEENS1_10collective13CollectiveMmaINS1_37MainloopSm90TmaGmmaWarpSpecializedFP8ILi12ENS5_IJNS4_1CILi2EEENSA_ILi1EEESC_EEENS1_35KernelTmaWarpSpecializedCooperativeEEENS5_IJNSA_ILi128EEESG_NSA_ILi64EEEEEENS_12float_e4m3_tENS5_IJlSC_lEEESJ_SK_NS4_8TiledMMAINS4_8MMA_AtomIJNS4_4SM904GMMA31MMA_64x128x32_F32E4M3E4M3_SS_TNILNSO_7ScaleInE1ELSQ_1EEEEEENS4_6LayoutISD_NS5_IJSC_NSA_ILi0EEESU_EEEEENS5_IJNS4_10UnderscoreESX_SX_EEEEENS4_13SM90_TMA_LOADENS4_14ComposedLayoutINS4_7SwizzleILi2ELi4ELi3EEENS4_18smem_ptr_flag_bitsILi8EEENST_INS5_IJNSA_ILi8EEESH_EEENS5_IJSH_SC_EEEEEEEvNS4_8identityENS4_23SM90_TMA_LOAD_MULTICASTES1A_vS1B_EENS_8epilogue10collective18CollectiveEpilogueINS1E_22Sm90TmaWarpSpecializedILi4ELi2ELi16ELb0ELb0EEEJSI_NS5_IJSG_NSA_ILi32EEEEEESJ_SK_SJ_SK_NS1E_6fusion15FusionCallbacksIS1I_NS1L_17LinearCombinationISJ_fSJ_fLNS_15FloatRoundStyleE2EEESI_S1K_JEEES10_NS11_INS12_ILi1ELi4ELi3EEES15_NST_INS5_IJS16_S1J_EEENS5_IJS1J_SC_EEEEEEENS4_39AutoVectorizingCopyWithAssumedAlignmentILi128EEENS4_14SM90_TMA_STOREES1V_S1X_NS4_9Copy_AtomIJNS4_17SM90_U32x4_STSM_NENS_6half_tEEEEvEEEvvEEEEvNT_6ParamsE)
        /*0008*/ 	.word	0x000000a8


	//----- nvinfo : EIATTR_FRAME_SIZE
	.align		4
.L_16:
        /*000c*/ 	.byte	0x04, 0x11
        /*000e*/ 	.short	(.L_18 - .L_17)
	.align		4
.L_17:
        /*0010*/ 	.word	index@(_ZN7cutlass13device_kernelINS_4gemm6kernel13GemmUniversalIN4cute5tupleIJiiiiEEENS1_10collective13CollectiveMmaINS1_37MainloopSm90TmaGmmaWarpSpecializedFP8ILi12ENS5_IJNS4_1CILi2EEENSA_ILi1EEESC_EEENS1_35KernelTmaWarpSpecializedCooperativeEEENS5_IJNSA_ILi128EEESG_NSA_ILi64EEEEEENS_12float_e4m3_tENS5_IJlSC_lEEESJ_SK_NS4_8TiledMMAINS4_8MMA_AtomIJNS4_4SM904GMMA31MMA_64x128x32_F32E4M3E4M3_SS_TNILNSO_7ScaleInE1ELSQ_1EEEEEENS4_6LayoutISD_NS5_IJSC_NSA_ILi0EEESU_EEEEENS5_IJNS4_10UnderscoreESX_SX_EEEEENS4_13SM90_TMA_LOADENS4_14ComposedLayoutINS4_7SwizzleILi2ELi4ELi3EEENS4_18smem_ptr_flag_bitsILi8EEENST_INS5_IJNSA_ILi8EEESH_EEENS5_IJSH_SC_EEEEEEEvNS4_8identityENS4_23SM90_TMA_LOAD_MULTICASTES1A_vS1B_EENS_8epilogue10collective18CollectiveEpilogueINS1E_22Sm90TmaWarpSpecializedILi4ELi2ELi16ELb0ELb0EEEJSI_NS5_IJSG_NSA_ILi32EEEEEESJ_SK_SJ_SK_NS1E_6fusion15FusionCallbacksIS1I_NS1L_17LinearCombinationISJ_fSJ_fLNS_15FloatRoundStyleE2EEESI_S1K_JEEES10_NS11_INS12_ILi1ELi4ELi3EEES15_NST_INS5_IJS16_S1J_EEENS5_IJS1J_SC_EEEEEEENS4_39AutoVectorizingCopyWithAssumedAlignmentILi128EEENS4_14SM90_TMA_STOREES1V_S1X_NS4_9Copy_AtomIJNS4_17SM90_U32x4_STSM_NENS_6half_tEEEEvEEEvvEEEEvNT_6ParamsE)
        /*0014*/ 	.word	0x00000000


	//----- nvinfo : EIATTR_MIN_STACK_SIZE
	.align		4
.L_18:
        /*0018*/ 	.byte	0x04, 0x12
        /*001a*/ 	.short	(.L_20 - .L_19)
	.align		4
.L_19:
        /*001c*/ 	.word	index@(_ZN7cutlass13device_kernelINS_4gemm6kernel13GemmUniversalIN4cute5tupleIJiiiiEEENS1_10collective13CollectiveMmaINS1_37MainloopSm90TmaGmmaWarpSpecializedFP8ILi12ENS5_IJNS4_1CILi2EEENSA_ILi1EEESC_EEENS1_35KernelTmaWarpSpecializedCooperativeEEENS5_IJNSA_ILi128EEESG_NSA_ILi64EEEEEENS_12float_e4m3_tENS5_IJlSC_lEEESJ_SK_NS4_8TiledMMAINS4_8MMA_AtomIJNS4_4SM904GMMA31MMA_64x128x32_F32E4M3E4M3_SS_TNILNSO_7ScaleInE1ELSQ_1EEEEEENS4_6LayoutISD_NS5_IJSC_NSA_ILi0EEESU_EEEEENS5_IJNS4_10UnderscoreESX_SX_EEEEENS4_13SM90_TMA_LOADENS4_14ComposedLayoutINS4_7SwizzleILi2ELi4ELi3EEENS4_18smem_ptr_flag_bitsILi8EEENST_INS5_IJNSA_ILi8EEESH_EEENS5_IJSH_SC_EEEEEEEvNS4_8identityENS4_23SM90_TMA_LOAD_MULTICASTES1A_vS1B_EENS_8epilogue10collective18CollectiveEpilogueINS1E_22Sm90TmaWarpSpecializedILi4ELi2ELi16ELb0ELb0EEEJSI_NS5_IJSG_NSA_ILi32EEEEEESJ_SK_SJ_SK_NS1E_6fusion15FusionCallbacksIS1I_NS1L_17LinearCombinationISJ_fSJ_fLNS_15FloatRoundStyleE2EEESI_S1K_JEEES10_NS11_INS12_ILi1ELi4ELi3EEES15_NST_INS5_IJS16_S1J_EEENS5_IJS1J_SC_EEEEEEENS4_39AutoVectorizingCopyWithAssumedAlignmentILi128EEENS4_14SM90_TMA_STOREES1V_S1X_NS4_9Copy_AtomIJNS4_17SM90_U32x4_STSM_NENS_6half_tEEEEvEEEvvEEEEvNT_6ParamsE)
        /*0020*/ 	.word	0x00000000
.L_20:


//--------------------- .nv.compat                --------------------------
	.section	.nv.compat,"",@"SHT_CUDA_COMPAT_INFO"
	.align	4
        /*0000*/ 	.byte	0x02, 0x09, 0x01, 0x00, 0x02, 0x02, 0x04, 0x00, 0x02, 0x05, 0x05, 0x00, 0x03, 0x07, 0x01, 0x01
        /*0010*/ 	.byte	0x02, 0x03, 0x01, 0x00, 0x02, 0x06, 0x01, 0x00, 0x04, 0x0b, 0x08, 0x00, 0x00, 0x00, 0x00, 0x00
        /*0020*/ 	.byte	0x00, 0x00, 0x00, 0x00


//--------------------- .nv.info._ZN7cutlass13device_kernelINS_4gemm6kernel13GemmUniversalIN4cute5tupleIJiiiiEEENS1_10collective13CollectiveMmaINS1_37MainloopSm90TmaGmmaWarpSpecializedFP8ILi12ENS5_IJNS4_1CILi2EEENSA_ILi1EEESC_EEENS1_35KernelTmaWarpSpecializedCooperativeEEENS5_IJNSA_ILi128EEESG_NSA_ILi64EEEEEENS_12float_e4m3_tENS5_IJlSC_lEEESJ_SK_NS4_8TiledMMAINS4_8MMA_AtomIJNS4_4SM904GMMA31MMA_64x128x32_F32E4M3E4M3_SS_TNILNSO_7ScaleInE1ELSQ_1EEEEEENS4_6LayoutISD_NS5_IJSC_NSA_ILi0EEESU_EEEEENS5_IJNS4_10UnderscoreESX_SX_EEEEENS4_13SM90_TMA_LOADENS4_14ComposedLayoutINS4_7SwizzleILi2ELi4ELi3EEENS4_18smem_ptr_flag_bitsILi8EEENST_INS5_IJNSA_ILi8EEESH_EEENS5_IJSH_SC_EEEEEEEvNS4_8identityENS4_23SM90_TMA_LOAD_MULTICASTES1A_vS1B_EENS_8epilogue10collective18CollectiveEpilogueINS1E_22Sm90TmaWarpSpecializedILi4ELi2ELi16ELb0ELb0EEEJSI_NS5_IJSG_NSA_ILi32EEEEEESJ_SK_SJ_SK_NS1E_6fusion15FusionCallbacksIS1I_NS1L_17LinearCombinationISJ_fSJ_fLNS_15FloatRoundStyleE2EEESI_S1K_JEEES10_NS11_INS12_ILi1ELi4ELi3EEES15_NST_INS5_IJS16_S1J_EEENS5_IJS1J_SC_EEEEEEENS4_39AutoVectorizingCopyWithAssumedAlignmentILi128EEENS4_14SM90_TMA_STOREES1V_S1X_NS4_9Copy_AtomIJNS4_17SM90_U32x4_STSM_NENS_6half_tEEEEvEEEvvEEEEvNT_6ParamsE --------------------------
	.section	.nv.info._ZN7cutlass13device_kernelINS_4gemm6kernel13GemmUniversalIN4cute5tupleIJiiiiEEENS1_10collective13CollectiveMmaINS1_37MainloopSm90TmaGmmaWarpSpecializedFP8ILi12ENS5_IJNS4_1CILi2EEENSA_ILi1EEESC_EEENS1_35KernelTmaWarpSpecializedCooperativeEEENS5_IJNSA_ILi128EEESG_NSA_ILi64EEEEEENS_12float_e4m3_tENS5_IJlSC_lEEESJ_SK_NS4_8TiledMMAINS4_8MMA_AtomIJNS4_4SM904GMMA31MMA_64x128x32_F32E4M3E4M3_SS_TNILNSO_7ScaleInE1ELSQ_1EEEEEENS4_6LayoutISD_NS5_IJSC_NSA_ILi0EEESU_EEEEENS5_IJNS4_10UnderscoreESX_SX_EEEEENS4_13SM90_TMA_LOADENS4_14ComposedLayoutINS4_7SwizzleILi2ELi4ELi3EEENS4_18smem_ptr_flag_bitsILi8EEENST_INS5_IJNSA_ILi8EEESH_EEENS5_IJSH_SC_EEEEEEEvNS4_8identityENS4_23SM90_TMA_LOAD_MULTICASTES1A_vS1B_EENS_8epilogue10collective18CollectiveEpilogueINS1E_22Sm90TmaWarpSpecializedILi4ELi2ELi16ELb0ELb0EEEJSI_NS5_IJSG_NSA_ILi32EEEEEESJ_SK_SJ_SK_NS1E_6fusion15FusionCallbacksIS1I_NS1L_17LinearCombinationISJ_fSJ_fLNS_15FloatRoundStyleE2EEESI_S1K_JEEES10_NS11_INS12_ILi1ELi4ELi3EEES15_NST_INS5_IJS16_S1J_EEENS5_IJS1J_SC_EEEEEEENS4_39AutoVectorizingCopyWithAssumedAlignmentILi128EEENS4_14SM90_TMA_STOREES1V_S1X_NS4_9Copy_AtomIJNS4_17SM90_U32x4_STSM_NENS_6half_tEEEEvEEEvvEEEEvNT_6ParamsE,"",@"SHT_CUDA_INFO"
	.sectionflags	@""
	.align	4


	//----- nvinfo : EIATTR_CUDA_API_VERSION
	.align		4
        /*0000*/ 	.byte	0x04, 0x37
        /*0002*/ 	.short	(.L_22 - .L_21)
.L_21:
        /*0004*/ 	.word	0x00000082


	//----- nvinfo : EIATTR_KPARAM_INFO
	.align		4
.L_22:
        /*0008*/ 	.byte	0x04, 0x17
        /*000a*/ 	.short	(.L_24 - .L_23)
.L_23:
        /*000c*/ 	.word	0x00000000
        /*0010*/ 	.short	0x0000
        /*0012*/ 	.short	0x0070
        /*0014*/ 	.byte	0x00, 0xf0, 0x01, 0x1c


	//----- nvinfo : EIATTR_SPARSE_MMA_MASK
	.align		4
.L_24:
        /*0018*/ 	.byte	0x03, 0x50
        /*001a*/ 	.short	0x0000


	//----- nvinfo : EIATTR_MAXREG_COUNT
	.align		4
        /*001c*/ 	.byte	0x03, 0x1b
        /*001e*/ 	.short	0x00a8


	//----- nvinfo : EIATTR_NUM_BARRIERS
	.align		4
        /*0020*/ 	.byte	0x02, 0x4c
        /*0022*/ 	.byte	0x02
	.zero		1


	//----- nvinfo : EIATTR_EXTERNS
	.align		4
        /*0024*/ 	.byte	0x04, 0x0f
        /*0026*/ 	.short	(.L_26 - .L_25)


	//   ....[0]....
	.align		4
.L_25:
        /*0028*/ 	.word	index@(__assertfail)


	//----- nvinfo : EIATTR_MERCURY_ISA_VERSION
	.align		4
.L_26:
        /*002c*/ 	.byte	0x03, 0x5f
        /*002e*/ 	.short	0x0101


	//----- nvinfo : EIATTR_INT_WARP_WIDE_INSTR_OFFSETS
	.align		4
        /*0030*/ 	.byte	0x04, 0x31
        /*0032*/ 	.short	(.L_28 - .L_27)


	//   ....[0]....
.L_27:
        /*0034*/ 	.word	0x00000b20


	//   ....[1]....
        /*0038*/ 	.word	0x00000b30


	//   ....[2]....
        /*003c*/ 	.word	0x00000c40


	//----- nvinfo : EIATTR_COOP_GROUP_MASK_REGIDS
	.align		4
.L_28:
        /*0040*/ 	.byte	0x04, 0x29
        /*0042*/ 	.short	(.L_30 - .L_29)


	//   ....[0]....
.L_29:
        /*0044*/ 	.word	0xffffffff


	//   ....[1]....
        /*0048*/ 	.word	0xffffffff


	//   ....[2]....
        /*004c*/ 	.word	0xffffffff


	//   ....[3]....
        /*0050*/ 	.word	0xffffffff


	//   ....[4]....
        /*0054*/ 	.word	0xffffffff


	//   ....[5]....
        /*0058*/ 	.word	0xffffffff


	//   ....[6]....
        /*005c*/ 	.word	0xffffffff


	//----- nvinfo : EIATTR_COOP_GROUP_INSTR_OFFSETS
	.align		4
.L_30:
        /*0060*/ 	.byte	0x04, 0x28
        /*0062*/ 	.short	(.L_32 - .L_31)


	//   ....[0]....
.L_31:
        /*0064*/ 	.word	0x00000070


	//   ....[1]....
        /*0068*/ 	.word	0x00000080


	//   ....[2]....
        /*006c*/ 	.word	0x00000430


	//   ....[3]....
        /*0070*/ 	.word	0x00000730


	//   ....[4]....
        /*0074*/ 	.word	0x00000980


	//   ....[5]....
        /*0078*/ 	.word	0x00000db0


	//   ....[6]....
        /*007c*/ 	.word	0x00001830


	//----- nvinfo : EIATTR_REG_RECONFIG
	.align		4
.L_32:
        /*0080*/ 	.byte	0x01, 0x54
	.zero		2


	//----- nvinfo : EIATTR_SYSCALL_OFFSETS
	.align		4
        /*0084*/ 	.byte	0x04, 0x46
        /*0086*/ 	.short	(.L_34 - .L_33)


	//   ....[0]....
.L_33:
        /*0088*/ 	.word	0x000035e0


	//   ....[1]....
        /*008c*/ 	.word	0x00003720


	//----- nvinfo : EIATTR_MBARRIER_INSTR_OFFSETS
	.align		4
.L_34:
        /*0090*/ 	.byte	0x04, 0x39
        /*0092*/ 	.short	(.L_36 - .L_35)


	//   ....[0]....
.L_35:
        /*0094*/ 	.word	0x00000550
        /*0098*/ 	.word	0x000000ff
        /*009c*/ 	.word	0x00000000
        /*00a0*/ 	.short	0x0100
        /*00a2*/ 	.byte	0x08
	.zero		1


	//   ....[1]....
        /*00a4*/ 	.word	0x00000560
        /*00a8*/ 	.word	0x000000ff
        /*00ac*/ 	.word	0x00000060
        /*00b0*/ 	.short	0x0100
        /*00b2*/ 	.byte	0x08
	.zero		1


	//   ....[2]....
        /*00b4*/ 	.word	0x00000570
        /*00b8*/ 	.word	0x000000ff
        /*00bc*/ 	.word	0x00000008
        /*00c0*/ 	.short	0x0100
        /*00c2*/ 	.byte	0x08
	.zero		1


	//   ....[3]....
        /*00c4*/ 	.word	0x00000580
        /*00c8*/ 	.word	0x000000ff
        /*00cc*/ 	.word	0x00000068
        /*00d0*/ 	.short	0x0100
        /*00d2*/ 	.byte	0x08
	.zero		1


	//   ....[4]....
        /*00d4*/ 	.word	0x00000590
        /*00d8*/ 	.word	0x000000ff
        /*00dc*/ 	.word	0x00000010
        /*00e0*/ 	.short	0x0100
        /*00e2*/ 	.byte	0x08
	.zero		1


	//   ....[5]....
        /*00e4*/ 	.word	0x000005a0
        /*00e8*/ 	.word	0x000000ff
        /*00ec*/ 	.word	0x00000070
        /*00f0*/ 	.short	0x0100
        /*00f2*/ 	.byte	0x08
	.zero		1


	//   ....[6]....
        /*00f4*/ 	.word	0x000005b0
        /*00f8*/ 	.word	0x000000ff
        /*00fc*/ 	.word	0x00000018
        /*0100*/ 	.short	0x0100
        /*0102*/ 	.byte	0x08
	.zero		1


	//   ....[7]....
        /*0104*/ 	.word	0x000005c0
        /*0108*/ 	.word	0x000000ff
        /*010c*/ 	.word	0x00000078
        /*0110*/ 	.short	0x0100
        /*0112*/ 	.byte	0x08
	.zero		1


	//   ....[8]....
        /*0114*/ 	.word	0x000005d0
        /*0118*/ 	.word	0x000000ff
        /*011c*/ 	.word	0x00000020
        /*0120*/ 	.short	0x0100
        /*0122*/ 	.byte	0x08
	.zero		1


	//   ....[9]....
        /*0124*/ 	.word	0x000005e0
        /*0128*/ 	.word	0x000000ff
        /*012c*/ 	.word	0x00000080
        /*0130*/ 	.short	0x0100
        /*0132*/ 	.byte	0x08
	.zero		1


	//   ....[10]....
        /*0134*/ 	.word	0x000005f0
        /*0138*/ 	.word	0x000000ff
        /*013c*/ 	.word	0x00000028
        /*0140*/ 	.short	0x0100
        /*0142*/ 	.byte	0x08
	.zero		1


	//   ....[11]....
        /*0144*/ 	.word	0x00000600
        /*0148*/ 	.word	0x000000ff
        /*014c*/ 	.word	0x00000088
        /*0150*/ 	.short	0x0100
        /*0152*/ 	.byte	0x08
	.zero		1


	//   ....[12]....
        /*0154*/ 	.word	0x00000610
        /*0158*/ 	.word	0x000000ff
        /*015c*/ 	.word	0x00000030
        /*0160*/ 	.short	0x0100
        /*0162*/ 	.byte	0x08
	.zero		1


	//   ....[13]....
        /*0164*/ 	.word	0x00000620
        /*0168*/ 	.word	0x000000ff
        /*016c*/ 	.word	0x00000090
        /*0170*/ 	.short	0x0100
        /*0172*/ 	.byte	0x08
	.zero		1


	//   ....[14]....
        /*0174*/ 	.word	0x00000630
        /*0178*/ 	.word	0x000000ff
        /*017c*/ 	.word	0x00000038
        /*0180*/ 	.short	0x0100
        /*0182*/ 	.byte	0x08
	.zero		1


	//   ....[15]....
        /*0184*/ 	.word	0x00000640
        /*0188*/ 	.word	0x000000ff
        /*018c*/ 	.word	0x00000098
        /*0190*/ 	.short	0x0100
        /*0192*/ 	.byte	0x08
	.zero		1


	//   ....[16]....
        /*0194*/ 	.word	0x00000650
        /*0198*/ 	.word	0x000000ff
        /*019c*/ 	.word	0x00000040
        /*01a0*/ 	.short	0x0100
        /*01a2*/ 	.byte	0x08
	.zero		1


	//   ....[17]....
        /*01a4*/ 	.word	0x00000660
        /*01a8*/ 	.word	0x000000ff
        /*01ac*/ 	.word	0x000000a0
        /*01b0*/ 	.short	0x0100
        /*01b2*/ 	.byte	0x08
	.zero		1


	//   ....[18]....
        /*01b4*/ 	.word	0x00000670
        /*01b8*/ 	.word	0x000000ff
        /*01bc*/ 	.word	0x00000048
        /*01c0*/ 	.short	0x0100
        /*01c2*/ 	.byte	0x08
	.zero		1


	//   ....[19]....
        /*01c4*/ 	.word	0x00000680
        /*01c8*/ 	.word	0x000000ff
        /*01cc*/ 	.word	0x000000a8
        /*01d0*/ 	.short	0x0100
        /*01d2*/ 	.byte	0x08
	.zero		1


	//   ....[20]....
        /*01d4*/ 	.word	0x00000690
        /*01d8*/ 	.word	0x000000ff
        /*01dc*/ 	.word	0x00000050
        /*01e0*/ 	.short	0x0100
        /*01e2*/ 	.byte	0x08
	.zero		1


	//   ....[21]....
        /*01e4*/ 	.word	0x000006a0
        /*01e8*/ 	.word	0x000000ff
        /*01ec*/ 	.word	0x000000b0
        /*01f0*/ 	.short	0x0100
        /*01f2*/ 	.byte	0x08
	.zero		1


	//   ....[22]....
        /*01f4*/ 	.word	0x000006b0
        /*01f8*/ 	.word	0x000000ff
        /*01fc*/ 	.word	0x00000058
        /*0200*/ 	.short	0x0100
        /*0202*/ 	.byte	0x08
	.zero		1


	//   ....[23]....
        /*0204*/ 	.word	0x000006c0
        /*0208*/ 	.word	0x000000ff
        /*020c*/ 	.word	0x000000b8
        /*0210*/ 	.short	0x0100
        /*0212*/ 	.byte	0x08
	.zero		1


	//   ....[24]....
        /*0214*/ 	.word	0x000008e0
        /*0218*/ 	.word	0x000000ff
        /*021c*/ 	.word	0x000000c0
        /*0220*/ 	.short	0x0100
        /*0222*/ 	.byte	0x08
	.zero		1


	//   ....[25]....
        /*0224*/ 	.word	0x000008f0
        /*0228*/ 	.word	0x000000ff
        /*022c*/ 	.word	0x000000e0
        /*0230*/ 	.short	0x0100
        /*0232*/ 	.byte	0x08
	.zero		1


	//   ....[26]....
        /*0234*/ 	.word	0x00000900
        /*0238*/ 	.word	0x000000ff
        /*023c*/ 	.word	0x000000c8
        /*0240*/ 	.short	0x0100
        /*0242*/ 	.byte	0x08
	.zero		1


	//   ....[27]....
        /*0244*/ 	.word	0x00000910
        /*0248*/ 	.word	0x000000ff
        /*024c*/ 	.word	0x000000e8
        /*0250*/ 	.short	0x0100
        /*0252*/ 	.byte	0x08
	.zero		1


	//   ....[28]....
        /*0254*/ 	.word	0x00000920
        /*0258*/ 	.word	0x000000ff
        /*025c*/ 	.word	0x000000d0
        /*0260*/ 	.short	0x0100
        /*0262*/ 	.byte	0x08
	.zero		1


	//   ....[29]....
        /*0264*/ 	.word	0x00000930
        /*0268*/ 	.word	0x000000ff
        /*026c*/ 	.word	0x000000f0
        /*0270*/ 	.short	0x0100
        /*0272*/ 	.byte	0x08
	.zero		1


	//   ....[30]....
        /*0274*/ 	.word	0x00000940
        /*0278*/ 	.word	0x000000ff
        /*027c*/ 	.word	0x000000d8
        /*0280*/ 	.short	0x0100
        /*0282*/ 	.byte	0x08
	.zero		1


	//   ....[31]....
        /*0284*/ 	.word	0x00000950
        /*0288*/ 	.word	0x000000ff
        /*028c*/ 	.word	0x000000f8
        /*0290*/ 	.short	0x0100
        /*0292*/ 	.byte	0x08
	.zero		1


	//   ....[32]....
        /*0294*/ 	.word	0x00000ca0
        /*0298*/ 	.word	0x000000ff
        /*029c*/ 	.word	0x00000100
        /*02a0*/ 	.short	0x0100
        /*02a2*/ 	.byte	0x06
	.zero		1


	//   ....[33]....
        /*02a4*/ 	.word	0x00000d30
        /*02a8*/ 	.word	0x000000ff
        /*02ac*/ 	.word	0x00000108
        /*02b0*/ 	.short	0x0100
        /*02b2*/ 	.byte	0x06
	.zero		1


	//   ....[34]....
        /*02b4*/ 	.word	0x00001d50
        /*02b8*/ 	.word	0x000000ff
        /*02bc*/ 	.word	0x00000000
        /*02c0*/ 	.short	0x010a
        /*02c2*/ 	.byte	0x05
	.zero		1


	//   ....[35]....
        /*02c4*/ 	.word	0x00001d90
        /*02c8*/ 	.word	0x000000ff
        /*02cc*/ 	.word	0x00000000
        /*02d0*/ 	.short	0x010a
        /*02d2*/ 	.byte	0x05
	.zero		1


	//   ....[36]....
        /*02d4*/ 	.word	0x000026a0
        /*02d8*/ 	.word	0x000000ff
        /*02dc*/ 	.word	0x00000000
        /*02e0*/ 	.short	0x010a
        /*02e2*/ 	.byte	0x08
	.zero		1


	//   ....[37]....
        /*02e4*/ 	.word	0x000026e0
        /*02e8*/ 	.word	0x000000ff
        /*02ec*/ 	.word	0x00000000
        /*02f0*/ 	.short	0x010a
        /*02f2*/ 	.byte	0x08
	.zero		1


	//   ....[38]....
        /*02f4*/ 	.word	0x00002d20
        /*02f8*/ 	.word	0x00000006
        /*02fc*/ 	.word	0x00000000
        /*0300*/ 	.short	0x0101
        /*0302*/ 	.byte	0x3f
	.zero		1


	//   ....[39]....
        /*0304*/ 	.word	0x000033a0
        /*0308*/ 	.word	0x00000000
        /*030c*/ 	.word	0x00000000
        /*0310*/ 	.short	0x0101
        /*0312*/ 	.byte	0x3f
	.zero		1


	//   ....[40]....
        /*0314*/ 	.word	0x00003c00
        /*0318*/ 	.word	0x0000000e
        /*031c*/ 	.word	0x000000c0
        /*0320*/ 	.short	0x010a
        /*0322*/ 	.byte	0x3f
	.zero		1


	//   ....[41]....
        /*0324*/ 	.word	0x00003f20
        /*0328*/ 	.word	0x00000007
        /*032c*/ 	.word	0x00000000
        /*0330*/ 	.short	0x0101
        /*0332*/ 	.byte	0x3f
	.zero		1


	//   ....[42]....
        /*0334*/ 	.word	0x000046b0
        /*0338*/ 	.word	0x0000000f
        /*033c*/ 	.word	0x000000c0
        /*0340*/ 	.short	0x010a
        /*0342*/ 	.byte	0x3f
	.zero		1


	//   ....[43]....
        /*0344*/ 	.word	0x000048f0
        /*0348*/ 	.word	0x0000000a
        /*034c*/ 	.word	0x00000000
        /*0350*/ 	.short	0x0101
        /*0352*/ 	.byte	0x3f
	.zero		1


	//   ....[44]....
        /*0354*/ 	.word	0x00004f80
        /*0358*/ 	.word	0x0000000e
        /*035c*/ 	.word	0x000000c0
        /*0360*/ 	.short	0x010a
        /*0362*/ 	.byte	0x3f
	.zero		1


	//   ....[45]....
        /*0364*/ 	.word	0x000051c0
        /*0368*/ 	.word	0x0000000a
        /*036c*/ 	.word	0x00000000
        /*0370*/ 	.short	0x0101
        /*0372*/ 	.byte	0x3f
	.zero		1


	//   ....[46]....
        /*0374*/ 	.word	0x00005850
        /*0378*/ 	.word	0x0000000b
        /*037c*/ 	.word	0x000000c0
        /*0380*/ 	.short	0x010a
        /*0382*/ 	.byte	0x3f
	.zero		1


	//   ....[47]....
        /*0384*/ 	.word	0x00005a90
        /*0388*/ 	.word	0x00000009
        /*038c*/ 	.word	0x00000000
        /*0390*/ 	.short	0x0101
        /*0392*/ 	.byte	0x3f
	.zero		1


	//   ....[48]....
        /*0394*/ 	.word	0x00006d40
        /*0398*/ 	.word	0x000000ff
        /*039c*/ 	.word	0x00000108
        /*03a0*/ 	.short	0x010a
        /*03a2*/ 	.byte	0x04
	.zero		1


	//   ....[49]....
        /*03a4*/ 	.word	0x00007140
        /*03a8*/ 	.word	0x000000ff
        /*03ac*/ 	.word	0x000000e0
        /*03b0*/ 	.short	0x010a
        /*03b2*/ 	.byte	0x04
	.zero		1


	//   ....[50]....
        /*03b4*/ 	.word	0x00007230
        /*03b8*/ 	.word	0x000000ff
        /*03bc*/ 	.word	0x000000c0
        /*03c0*/ 	.short	0x010b
        /*03c2*/ 	.byte	0x04
	.zero		1


	//   ....[51]....
        /*03c4*/ 	.word	0x00007290
        /*03c8*/ 	.word	0x000000ff
        /*03cc*/ 	.word	0x00000000
        /*03d0*/ 	.short	0x0101
        /*03d2*/ 	.byte	0x05
	.zero		1


	//   ....[52]....
        /*03d4*/ 	.word	0x000072c0
        /*03d8*/ 	.word	0x000000ff
        /*03dc*/ 	.word	0x000000e8
        /*03e0*/ 	.short	0x010a
        /*03e2*/ 	.byte	0x04
	.zero		1


	//   ....[53]....
        /*03e4*/ 	.word	0x000073d0
        /*03e8*/ 	.word	0x000000ff
        /*03ec*/ 	.word	0x000000c8
        /*03f0*/ 	.short	0x010b
        /*03f2*/ 	.byte	0x04
	.zero		1


	//   ....[54]....
        /*03f4*/ 	.word	0x00007430
        /*03f8*/ 	.word	0x000000ff
        /*03fc*/ 	.word	0x00000000
        /*0400*/ 	.short	0x0101
        /*0402*/ 	.byte	0x05
	.zero		1


	//   ....[55]....
        /*0404*/ 	.word	0x00007460
        /*0408*/ 	.word	0x000000ff
        /*040c*/ 	.word	0x000000f0
        /*0410*/ 	.short	0x010a
        /*0412*/ 	.byte	0x04
	.zero		1


	//   ....[56]....
        /*0414*/ 	.word	0x00007570
        /*0418*/ 	.word	0x000000ff
        /*041c*/ 	.word	0x000000d0
        /*0420*/ 	.short	0x010b
        /*0422*/ 	.byte	0x04
	.zero		1


	//   ....[57]....
        /*0424*/ 	.word	0x000075d0
        /*0428*/ 	.word	0x000000ff
        /*042c*/ 	.word	0x00000000
        /*0430*/ 	.short	0x0101
        /*0432*/ 	.byte	0x05
	.zero		1


	//   ....[58]....
        /*0434*/ 	.word	0x00007600
        /*0438*/ 	.word	0x000000ff
        /*043c*/ 	.word	0x000000f8
        /*0440*/ 	.short	0x010a
        /*0442*/ 	.byte	0x04
	.zero		1


	//   ....[59]....
        /*0444*/ 	.word	0x00007710
        /*0448*/ 	.word	0x000000ff
        /*044c*/ 	.word	0x000000d8
        /*0450*/ 	.short	0x010b
        /*0452*/ 	.byte	0x04
	.zero		1


	//   ....[60]....
        /*0454*/ 	.word	0x00007800
        /*0458*/ 	.word	0x000000ff
        /*045c*/ 	.word	0x00000000
        /*0460*/ 	.short	0x0101
        /*0462*/ 	.byte	0x04
	.zero		1


	//   ....[61]....
        /*0464*/ 	.word	0x00007e40
        /*0468*/ 	.word	0x00000005
        /*046c*/ 	.word	0x000000e0
        /*0470*/ 	.short	0x010a
        /*0472*/ 	.byte	0x3f
	.zero		1


	//   ....[62]....
        /*0474*/ 	.word	0x00007e80
        /*0478*/ 	.word	0x00000005
        /*047c*/ 	.word	0x000000e8
        /*0480*/ 	.short	0x010a
        /*0482*/ 	.byte	0x3f
	.zero		1


	//   ....[63]....
        /*0484*/ 	.word	0x00007ec0
        /*0488*/ 	.word	0x00000005
        /*048c*/ 	.word	0x000000f0
        /*0490*/ 	.short	0x010a
        /*0492*/ 	.byte	0x3f
	.zero		1


	//   ....[64]....
        /*0494*/ 	.word	0x00007f10
        /*0498*/ 	.word	0x00000005
        /*049c*/ 	.word	0x000000f8
        /*04a0*/ 	.short	0x010a
        /*04a2*/ 	.byte	0x3f
	.zero		1


	//   ....[65]....
        /*04a4*/ 	.word	0x00008250
        /*04a8*/ 	.word	0x0000000e
        /*04ac*/ 	.word	0x00000060
        /*04b0*/ 	.short	0x010a
        /*04b2*/ 	.byte	0x3f
	.zero		1


	//   ....[66]....
        /*04b4*/ 	.word	0x000085b0
        /*04b8*/ 	.word	0x00000006
        /*04bc*/ 	.word	0x00000108
        /*04c0*/ 	.short	0x0101
        /*04c2*/ 	.byte	0x3f
	.zero		1


	//   ....[67]....
        /*04c4*/ 	.word	0x00008cf0
        /*04c8*/ 	.word	0x00000007
        /*04cc*/ 	.word	0x00000000
        /*04d0*/ 	.short	0x010a
        /*04d2*/ 	.byte	0x3f
	.zero		1


	//   ....[68]....
        /*04d4*/ 	.word	0x00008d70
        /*04d8*/ 	.word	0x00000009
        /*04dc*/ 	.word	0x00000000
        /*04e0*/ 	.short	0x010a
        /*04e2*/ 	.byte	0x3f
	.zero		1


	//   ....[69]....
        /*04e4*/ 	.word	0x00008e00
        /*04e8*/ 	.word	0x00000006
        /*04ec*/ 	.word	0x00000000
        /*04f0*/ 	.short	0x010a
        /*04f2*/ 	.byte	0x3f
	.zero		1


	//   ....[70]....
        /*04f4*/ 	.word	0x00008e90
        /*04f8*/ 	.word	0x00000009
        /*04fc*/ 	.word	0x00000000
        /*0500*/ 	.short	0x010a
        /*0502*/ 	.byte	0x3f
	.zero		1


	//   ....[71]....
        /*0504*/ 	.word	0x00008f20
        /*0508*/ 	.word	0x00000006
        /*050c*/ 	.word	0x00000000
        /*0510*/ 	.short	0x010a
        /*0512*/ 	.byte	0x3f
	.zero		1


	//   ....[72]....
        /*0514*/ 	.word	0x00008fb0
        /*0518*/ 	.word	0x00000009
        /*051c*/ 	.word	0x00000000
        /*0520*/ 	.short	0x010a
        /*0522*/ 	.byte	0x3f
	.zero		1


	//   ....[73]....
        /*0524*/ 	.word	0x00009040
        /*0528*/ 	.word	0x00000006
        /*052c*/ 	.word	0x00000000
        /*0530*/ 	.short	0x010a
        /*0532*/ 	.byte	0x3f
	.zero		1


	//   ....[74]....
        /*0534*/ 	.word	0x000090d0
        /*0538*/ 	.word	0x00000009
        /*053c*/ 	.word	0x00000000
        /*0540*/ 	.short	0x010a
        /*0542*/ 	.byte	0x3f
	.zero		1


	//   ....[75]....
        /*0544*/ 	.word	0x00009160
        /*0548*/ 	.word	0x00000006
        /*054c*/ 	.word	0x00000000
        /*0550*/ 	.short	0x010a
        /*0552*/ 	.byte	0x3f
	.zero		1


	//   ....[76]....
        /*0554*/ 	.word	0x000091f0
        /*0558*/ 	.word	0x00000009
        /*055c*/ 	.word	0x00000000
        /*0560*/ 	.short	0x010a
        /*0562*/ 	.byte	0x3f
	.zero		1


	//   ....[77]....
        /*0564*/ 	.word	0x00009280
        /*0568*/ 	.word	0x00000006
        /*056c*/ 	.word	0x00000000
        /*0570*/ 	.short	0x010a
        /*0572*/ 	.byte	0x3f
	.zero		1


	//   ....[78]....
        /*0574*/ 	.word	0x00009310
        /*0578*/ 	.word	0x00000003
        /*057c*/ 	.word	0x00000000
        /*0580*/ 	.short	0x010a
        /*0582*/ 	.byte	0x3f
	.zero		1


	//   ....[79]....
        /*0584*/ 	.word	0x00009380
        /*0588*/ 	.word	0x00000005
        /*058c*/ 	.word	0x00000000
        /*0590*/ 	.short	0x010a
        /*0592*/ 	.byte	0x3f
	.zero		1


	//   ....[80]....
        /*0594*/ 	.word	0x000093e0
        /*0598*/ 	.word	0x00000006
        /*059c*/ 	.word	0x00000000
        /*05a0*/ 	.short	0x010a
        /*05a2*/ 	.byte	0x3f
	.zero		1


	//   ....[81]....
        /*05a4*/ 	.word	0x00009430
        /*05a8*/ 	.word	0x0000000e
        /*05ac*/ 	.word	0x000000c0
        /*05b0*/ 	.short	0x010a
        /*05b2*/ 	.byte	0x3f
	.zero		1


	//   ....[82]....
        /*05b4*/ 	.word	0x00009480
        /*05b8*/ 	.word	0x0000000f
        /*05bc*/ 	.word	0x000000c0
        /*05c0*/ 	.short	0x010a
        /*05c2*/ 	.byte	0x3f
	.zero		1


	//   ....[83]....
        /*05c4*/ 	.word	0x000094d0
        /*05c8*/ 	.word	0x0000000e
        /*05cc*/ 	.word	0x000000c0
        /*05d0*/ 	.short	0x010a
        /*05d2*/ 	.byte	0x3f
	.zero		1


	//   ....[84]....
        /*05d4*/ 	.word	0x00009520
        /*05d8*/ 	.word	0x0000000b
        /*05dc*/ 	.word	0x000000c0
        /*05e0*/ 	.short	0x010a
        /*05e2*/ 	.byte	0x3f
	.zero		1


	//   ....[85]....
        /*05e4*/ 	.word	0x00009580
        /*05e8*/ 	.word	0x00000006
        /*05ec*/ 	.word	0x00000108
        /*05f0*/ 	.short	0x010a
        /*05f2*/ 	.byte	0x3f
	.zero		1


	//   ....[86]....
        /*05f4*/ 	.word	0x000095e0
        /*05f8*/ 	.word	0x00000005
        /*05fc*/ 	.word	0x000000e0
        /*0600*/ 	.short	0x010a
        /*0602*/ 	.byte	0x3f
	.zero		1


	//   ....[87]....
        /*0604*/ 	.word	0x00009640
        /*0608*/ 	.word	0x00000005
        /*060c*/ 	.word	0x000000e8
        /*0610*/ 	.short	0x010a
        /*0612*/ 	.byte	0x3f
	.zero		1


	//   ....[88]....
        /*0614*/ 	.word	0x000096a0
        /*0618*/ 	.word	0x00000005
        /*061c*/ 	.word	0x000000f0
        /*0620*/ 	.short	0x010a
        /*0622*/ 	.byte	0x3f
	.zero		1


	//   ....[89]....
        /*0624*/ 	.word	0x00009700
        /*0628*/ 	.word	0x00000005
        /*062c*/ 	.word	0x000000f8
        /*0630*/ 	.short	0x010a
        /*0632*/ 	.byte	0x3f
	.zero		1


	//   ....[90]....
        /*0634*/ 	.word	0x00009750
        /*0638*/ 	.word	0x00000005
        /*063c*/ 	.word	0x000000e0
        /*0640*/ 	.short	0x010a
        /*0642*/ 	.byte	0x3f
	.zero		1


	//   ....[91]....
        /*0644*/ 	.word	0x000097a0
        /*0648*/ 	.word	0x00000005
        /*064c*/ 	.word	0x000000e8
        /*0650*/ 	.short	0x010a
        /*0652*/ 	.byte	0x3f
	.zero		1


	//   ....[92]....
        /*0654*/ 	.word	0x000097f0
        /*0658*/ 	.word	0x00000005
        /*065c*/ 	.word	0x000000f0
        /*0660*/ 	.short	0x010a
        /*0662*/ 	.byte	0x3f
	.zero		1


	//   ....[93]....
        /*0664*/ 	.word	0x000098c0
        /*0668*/ 	.word	0x0000000e
        /*066c*/ 	.word	0x00000060
        /*0670*/ 	.short	0x010a
        /*0672*/ 	.byte	0x3f
	.zero		1


	//   ....[94]....
        /*0674*/ 	.word	0x00009990
        /*0678*/ 	.word	0x00000007
        /*067c*/ 	.word	0x00000000
        /*0680*/ 	.short	0x010a
        /*0682*/ 	.byte	0x3f
	.zero		1


	//   ....[95]....
        /*0684*/ 	.word	0x000099e0
        /*0688*/ 	.word	0x00000009
        /*068c*/ 	.word	0x00000000
        /*0690*/ 	.short	0x010a
        /*0692*/ 	.byte	0x3f
	.zero		1


	//   ....[96]....
        /*0694*/ 	.word	0x00009a30
        /*0698*/ 	.word	0x00000006
        /*069c*/ 	.word	0x00000000
        /*06a0*/ 	.short	0x010a
        /*06a2*/ 	.byte	0x3f
	.zero		1


	//   ....[97]....
        /*06a4*/ 	.word	0x00009a80
        /*06a8*/ 	.word	0x00000009
        /*06ac*/ 	.word	0x00000000
        /*06b0*/ 	.short	0x010a
        /*06b2*/ 	.byte	0x3f
	.zero		1


	//   ....[98]....
        /*06b4*/ 	.word	0x00009ad0
        /*06b8*/ 	.word	0x00000006
        /*06bc*/ 	.word	0x00000000
        /*06c0*/ 	.short	0x010a
        /*06c2*/ 	.byte	0x3f
	.zero		1


	//   ....[99]....
        /*06c4*/ 	.word	0x00009b20
        /*06c8*/ 	.word	0x00000009
        /*06cc*/ 	.word	0x00000000
        /*06d0*/ 	.short	0x010a
        /*06d2*/ 	.byte	0x3f
	.zero		1


	//   ....[100]....
        /*06d4*/ 	.word	0x00009b70
        /*06d8*/ 	.word	0x00000006
        /*06dc*/ 	.word	0x00000000
        /*06e0*/ 	.short	0x010a
        /*06e2*/ 	.byte	0x3f
	.zero		1


	//   ....[101]....
        /*06e4*/ 	.word	0x00009bc0
        /*06e8*/ 	.word	0x00000009
        /*06ec*/ 	.word	0x00000000
        /*06f0*/ 	.short	0x010a
        /*06f2*/ 	.byte	0x3f
	.zero		1


	//   ....[102]....
        /*06f4*/ 	.word	0x00009c10
        /*06f8*/ 	.word	0x00000006
        /*06fc*/ 	.word	0x00000000
        /*0700*/ 	.short	0x010a
        /*0702*/ 	.byte	0x3f
	.zero		1


	//   ....[103]....
        /*0704*/ 	.word	0x00009c60
        /*0708*/ 	.word	0x00000009
        /*070c*/ 	.word	0x00000000
        /*0710*/ 	.short	0x010a
        /*0712*/ 	.byte	0x3f
	.zero		1


	//   ....[104]....
        /*0714*/ 	.word	0x00009cb0
        /*0718*/ 	.word	0x00000006
        /*071c*/ 	.word	0x00000000
        /*0720*/ 	.short	0x010a
        /*0722*/ 	.byte	0x3f
	.zero		1


	//----- nvinfo : EIATTR_NUM_MBARRIERS
	.align		4
.L_36:
        /*0724*/ 	.byte	0x03, 0x38
        /*0726*/ 	.short	0x0022


	//----- nvinfo : EIATTR_EXIT_INSTR_OFFSETS
	.align		4
        /*0728*/ 	.byte	0x04, 0x1c
        /*072a*/ 	.short	(.L_38 - .L_37)


	//   ....[0]....
.L_37:
        /*072c*/ 	.word	0x00000f90


	//   ....[1]....
        /*0730*/ 	.word	0x000016d0


	//   ....[2]....
        /*0734*/ 	.word	0x00006730


	//   ....[3]....
        /*0738*/ 	.word	0x00006c80


	//   ....[4]....
        /*073c*/ 	.word	0x00006cd0


	//   ....[5]....
        /*0740*/ 	.word	0x00007f60


	//   ....[6]....
        /*0744*/ 	.word	0x00009360


	//----- nvinfo : EIATTR_MAX_THREADS
	.align		4
.L_38:
        /*0748*/ 	.byte	0x04, 0x05
        /*074a*/ 	.short	(.L_40 - .L_39)
.L_39:
        /*074c*/ 	.word	0x00000180
        /*0750*/ 	.word	0x00000001
        /*0754*/ 	.word	0x00000001


	//----- nvinfo : EIATTR_CRS_STACK_SIZE
	.align		4
.L_40:
        /*0758*/ 	.byte	0x04, 0x1e
        /*075a*/ 	.short	(.L_42 - .L_41)
.L_41:
        /*075c*/ 	.word	0x00000000


	//----- nvinfo : EIATTR_CBANK_PARAM_SIZE
	.align		4
.L_42:
        /*0760*/ 	.byte	0x03, 0x19
        /*0762*/ 	.short	0x0770


	//----- nvinfo : EIATTR_PARAM_CBANK
	.align		4
        /*0764*/ 	.byte	0x04, 0x0a
        /*0766*/ 	.short	(.L_44 - .L_43)
	.align		4
.L_43:
        /*0768*/ 	.word	index@(.nv.constant0._ZN7cutlass13device_kernelINS_4gemm6kernel13GemmUniversalIN4cute5tupleIJiiiiEEENS1_10collective13CollectiveMmaINS1_37MainloopSm90TmaGmmaWarpSpecializedFP8ILi12ENS5_IJNS4_1CILi2EEENSA_ILi1EEESC_EEENS1_35KernelTmaWarpSpecializedCooperativeEEENS5_IJNSA_ILi128EEESG_NSA_ILi64EEEEEENS_12float_e4m3_tENS5_IJlSC_lEEESJ_SK_NS4_8TiledMMAINS4_8MMA_AtomIJNS4_4SM904GMMA31MMA_64x128x32_F32E4M3E4M3_SS_TNILNSO_7ScaleInE1ELSQ_1EEEEEENS4_6LayoutISD_NS5_IJSC_NSA_ILi0EEESU_EEEEENS5_IJNS4_10UnderscoreESX_SX_EEEEENS4_13SM90_TMA_LOADENS4_14ComposedLayoutINS4_7SwizzleILi2ELi4ELi3EEENS4_18smem_ptr_flag_bitsILi8EEENST_INS5_IJNSA_ILi8EEESH_EEENS5_IJSH_SC_EEEEEEEvNS4_8identityENS4_23SM90_TMA_LOAD_MULTICASTES1A_vS1B_EENS_8epilogue10collective18CollectiveEpilogueINS1E_22Sm90TmaWarpSpecializedILi4ELi2ELi16ELb0ELb0EEEJSI_NS5_IJSG_NSA_ILi32EEEEEESJ_SK_SJ_SK_NS1E_6fusion15FusionCallbacksIS1I_NS1L_17LinearCombinationISJ_fSJ_fLNS_15FloatRoundStyleE2EEESI_S1K_JEEES10_NS11_INS12_ILi1ELi4ELi3EEES15_NST_INS5_IJS16_S1J_EEENS5_IJS1J_SC_EEEEEEENS4_39AutoVectorizingCopyWithAssumedAlignmentILi128EEENS4_14SM90_TMA_STOREES1V_S1X_NS4_9Copy_AtomIJNS4_17SM90_U32x4_STSM_NENS_6half_tEEEEvEEEvvEEEEvNT_6ParamsE)
        /*076c*/ 	.short	0x0210
        /*076e*/ 	.short	0x0770


	//----- nvinfo : EIATTR_SW_WAR
	.align		4
.L_44:
        /*0770*/ 	.byte	0x04, 0x36
        /*0772*/ 	.short	(.L_46 - .L_45)
.L_45:
        /*0774*/ 	.word	0x00000008
.L_46:


//--------------------- .nv.callgraph             --------------------------
	.section	.nv.callgraph,"",@"SHT_CUDA_CALLGRAPH"
	.align	4
	.sectionentsize	8
	.align		4
        /*0000*/ 	.word	0x00000000
	.align		4
        /*0004*/ 	.word	0xffffffff
	.align		4
        /*0008*/ 	.word	index@(_ZN7cutlass13device_kernelINS_4gemm6kernel13GemmUniversalIN4cute5tupleIJiiiiEEENS1_10collective13CollectiveMmaINS1_37MainloopSm90TmaGmmaWarpSpecializedFP8ILi12ENS5_IJNS4_1CILi2EEENSA_ILi1EEESC_EEENS1_35KernelTmaWarpSpecializedCooperativeEEENS5_IJNSA_ILi128EEESG_NSA_ILi64EEEEEENS_12float_e4m3_tENS5_IJlSC_lEEESJ_SK_NS4_8TiledMMAINS4_8MMA_AtomIJNS4_4SM904GMMA31MMA_64x128x32_F32E4M3E4M3_SS_TNILNSO_7ScaleInE1ELSQ_1EEEEEENS4_6LayoutISD_NS5_IJSC_NSA_ILi0EEESU_EEEEENS5_IJNS4_10UnderscoreESX_SX_EEEEENS4_13SM90_TMA_LOADENS4_14ComposedLayoutINS4_7SwizzleILi2ELi4ELi3EEENS4_18smem_ptr_flag_bitsILi8EEENST_INS5_IJNSA_ILi8EEESH_EEENS5_IJSH_SC_EEEEEEEvNS4_8identityENS4_23SM90_TMA_LOAD_MULTICASTES1A_vS1B_EENS_8epilogue10collective18CollectiveEpilogueINS1E_22Sm90TmaWarpSpecializedILi4ELi2ELi16ELb0ELb0EEEJSI_NS5_IJSG_NSA_ILi32EEEEEESJ_SK_SJ_SK_NS1E_6fusion15FusionCallbacksIS1I_NS1L_17LinearCombinationISJ_fSJ_fLNS_15FloatRoundStyleE2EEESI_S1K_JEEES10_NS11_INS12_ILi1ELi4ELi3EEES15_NST_INS5_IJS16_S1J_EEENS5_IJS1J_SC_EEEEEEENS4_39AutoVectorizingCopyWithAssumedAlignmentILi128EEENS4_14SM90_TMA_STOREES1V_S1X_NS4_9Copy_AtomIJNS4_17SM90_U32x4_STSM_NENS_6half_tEEEEvEEEvvEEEEvNT_6ParamsE)
	.align		4
        /*000c*/ 	.word	index@(__assertfail)
	.align		4
        /*0010*/ 	.word	0x00000000
	.align		4
        /*0014*/ 	.word	0xfffffffe
	.align		4
        /*0018*/ 	.word	0x00000000
	.align		4
        /*001c*/ 	.word	0xfffffffd
	.align		4
        /*0020*/ 	.word	0x00000000
	.align		4
        /*0024*/ 	.word	0xfffffffc


//--------------------- .nv.constant4             --------------------------
	.section	.nv.constant4,"a",@progbits
	.align	8
	.align		8
.nv.constant4:
        /*0000*/ 	.dword	__assertfail
	.align		8
        /*0008*/ 	.dword	__unnamed_1
	.align		8
        /*0010*/ 	.dword	__unnamed_2
	.align		8
        /*0018*/ 	.dword	_ZN39_INTERNAL_456c30f4_4_k_cu_66251564_29164cuda3std3__45__cpo5beginE
	.align		8
        /*0020*/ 	.dword	_ZN39_INTERNAL_456c30f4_4_k_cu_66251564_29164cuda3std3__45__cpo3endE
	.align		8
        /*0028*/ 	.dword	_ZN39_INTERNAL_456c30f4_4_k_cu_66251564_29164cuda3std3__45__cpo6cbeginE
	.align		8
        /*0030*/ 	.dword	_ZN39_INTERNAL_456c30f4_4_k_cu_66251564_29164cuda3std3__45__cpo4cendE
	.align		8
        /*0038*/ 	.dword	_ZN39_INTERNAL_456c30f4_4_k_cu_66251564_29164cuda3std3__441_GLOBAL__N__456c30f4_4_k_cu_66251564_29166ignoreE
	.align		8
        /*0040*/ 	.dword	_ZN39_INTERNAL_456c30f4_4_k_cu_66251564_29164cuda3std3__419piecewise_constructE
	.align		8
        /*0048*/ 	.dword	_ZN39_INTERNAL_456c30f4_4_k_cu_66251564_29164cuda3std3__48in_placeE
	.align		8
        /*0050*/ 	.dword	_ZN39_INTERNAL_456c30f4_4_k_cu_66251564_29164cuda3std6ranges3__45__cpo4swapE
	.align		8
        /*0058*/ 	.dword	_ZN39_INTERNAL_456c30f4_4_k_cu_66251564_29164cuda3std6ranges3__45__cpo9iter_moveE
	.align		8
        /*0060*/ 	.dword	_ZN39_INTERNAL_456c30f4_4_k_cu_66251564_29164cute7productE
	.align		8
        /*0068*/ 	.dword	_ZN39_INTERNAL_456c30f4_4_k_cu_66251564_29164cute1_E
	.align		8
        /*0070*/ 	.dword	$str$24
	.align		8
        /*0078*/ 	.dword	$str$25


//--------------------- .text._ZN7cutlass13device_kernelINS_4gemm6kernel13GemmUniversalIN4cute5tupleIJiiiiEEENS1_10collective13CollectiveMmaINS1_37MainloopSm90TmaGmmaWarpSpecializedFP8ILi12ENS5_IJNS4_1CILi2EEENSA_ILi1EEESC_EEENS1_35KernelTmaWarpSpecializedCooperativeEEENS5_IJNSA_ILi128EEESG_NSA_ILi64EEEEEENS_12float_e4m3_tENS5_IJlSC_lEEESJ_SK_NS4_8TiledMMAINS4_8MMA_AtomIJNS4_4SM904GMMA31MMA_64x128x32_F32E4M3E4M3_SS_TNILNSO_7ScaleInE1ELSQ_1EEEEEENS4_6LayoutISD_NS5_IJSC_NSA_ILi0EEESU_EEEEENS5_IJNS4_10UnderscoreESX_SX_EEEEENS4_13SM90_TMA_LOADENS4_14ComposedLayoutINS4_7SwizzleILi2ELi4ELi3EEENS4_18smem_ptr_flag_bitsILi8EEENST_INS5_IJNSA_ILi8EEESH_EEENS5_IJSH_SC_EEEEEEEvNS4_8identityENS4_23SM90_TMA_LOAD_MULTICASTES1A_vS1B_EENS_8epilogue10collective18CollectiveEpilogueINS1E_22Sm90TmaWarpSpecializedILi4ELi2ELi16ELb0ELb0EEEJSI_NS5_IJSG_NSA_ILi32EEEEEESJ_SK_SJ_SK_NS1E_6fusion15FusionCallbacksIS1I_NS1L_17LinearCombinationISJ_fSJ_fLNS_15FloatRoundStyleE2EEESI_S1K_JEEES10_NS11_INS12_ILi1ELi4ELi3EEES15_NST_INS5_IJS16_S1J_EEENS5_IJS1J_SC_EEEEEEENS4_39AutoVectorizingCopyWithAssumedAlignmentILi128EEENS4_14SM90_TMA_STOREES1V_S1X_NS4_9Copy_AtomIJNS4_17SM90_U32x4_STSM_NENS_6half_tEEEEvEEEvvEEEEvNT_6ParamsE --------------------------
	.section	.text._ZN7cutlass13device_kernelINS_4gemm6kernel13GemmUniversalIN4cute5tupleIJiiiiEEENS1_10collective13CollectiveMmaINS1_37MainloopSm90TmaGmmaWarpSpecializedFP8ILi12ENS5_IJNS4_1CILi2EEENSA_ILi1EEESC_EEENS1_35KernelTmaWarpSpecializedCooperativeEEENS5_IJNSA_ILi128EEESG_NSA_ILi64EEEEEENS_12float_e4m3_tENS5_IJlSC_lEEESJ_SK_NS4_8TiledMMAINS4_8MMA_AtomIJNS4_4SM904GMMA31MMA_64x128x32_F32E4M3E4M3_SS_TNILNSO_7ScaleInE1ELSQ_1EEEEEENS4_6LayoutISD_NS5_IJSC_NSA_ILi0EEESU_EEEEENS5_IJNS4_10UnderscoreESX_SX_EEEEENS4_13SM90_TMA_LOADENS4_14ComposedLayoutINS4_7SwizzleILi2ELi4ELi3EEENS4_18smem_ptr_flag_bitsILi8EEENST_INS5_IJNSA_ILi8EEESH_EEENS5_IJSH_SC_EEEEEEEvNS4_8identityENS4_23SM90_TMA_LOAD_MULTICASTES1A_vS1B_EENS_8epilogue10collective18CollectiveEpilogueINS1E_22Sm90TmaWarpSpecializedILi4ELi2ELi16ELb0ELb0EEEJSI_NS5_IJSG_NSA_ILi32EEEEEESJ_SK_SJ_SK_NS1E_6fusion15FusionCallbacksIS1I_NS1L_17LinearCombinationISJ_fSJ_fLNS_15FloatRoundStyleE2EEESI_S1K_JEEES10_NS11_INS12_ILi1ELi4ELi3EEES15_NST_INS5_IJS16_S1J_EEENS5_IJS1J_SC_EEEEEEENS4_39AutoVectorizingCopyWithAssumedAlignmentILi128EEENS4_14SM90_TMA_STOREES1V_S1X_NS4_9Copy_AtomIJNS4_17SM90_U32x4_STSM_NENS_6half_tEEEEvEEEvvEEEEvNT_6ParamsE,"ax",@progbits
	.align	128
.text._ZN7cutlass13device_kernelINS_4gemm6kernel13GemmUniversalIN4cute5tupleIJiiiiEEENS1_10collective13CollectiveMmaINS1_37MainloopSm90TmaGmmaWarpSpecializedFP8ILi12ENS5_IJNS4_1CILi2EEENSA_ILi1EEESC_EEENS1_35KernelTmaWarpSpecializedCooperativeEEENS5_IJNSA_ILi128EEESG_NSA_ILi64EEEEEENS_12float_e4m3_tENS5_IJlSC_lEEESJ_SK_NS4_8TiledMMAINS4_8MMA_AtomIJNS4_4SM904GMMA31MMA_64x128x32_F32E4M3E4M3_SS_TNILNSO_7ScaleInE1ELSQ_1EEEEEENS4_6LayoutISD_NS5_IJSC_NSA_ILi0EEESU_EEEEENS5_IJNS4_10UnderscoreESX_SX_EEEEENS4_13SM90_TMA_LOADENS4_14ComposedLayoutINS4_7SwizzleILi2ELi4ELi3EEENS4_18smem_ptr_flag_bitsILi8EEENST_INS5_IJNSA_ILi8EEESH_EEENS5_IJSH_SC_EEEEEEEvNS4_8identityENS4_23SM90_TMA_LOAD_MULTICASTES1A_vS1B_EENS_8epilogue10collective18CollectiveEpilogueINS1E_22Sm90TmaWarpSpecializedILi4ELi2ELi16ELb0ELb0EEEJSI_NS5_IJSG_NSA_ILi32EEEEEESJ_SK_SJ_SK_NS1E_6fusion15FusionCallbacksIS1I_NS1L_17LinearCombinationISJ_fSJ_fLNS_15FloatRoundStyleE2EEESI_S1K_JEEES10_NS11_INS12_ILi1ELi4ELi3EEES15_NST_INS5_IJS16_S1J_EEENS5_IJS1J_SC_EEEEEEENS4_39AutoVectorizingCopyWithAssumedAlignmentILi128EEENS4_14SM90_TMA_STOREES1V_S1X_NS4_9Copy_AtomIJNS4_17SM90_U32x4_STSM_NENS_6half_tEEEEvEEEvvEEEEvNT_6ParamsE:
        .type           _ZN7cutlass13device_kernelINS_4gemm6kernel13GemmUniversalIN4cute5tupleIJiiiiEEENS1_10collective13CollectiveMmaINS1_37MainloopSm90TmaGmmaWarpSpecializedFP8ILi12ENS5_IJNS4_1CILi2EEENSA_ILi1EEESC_EEENS1_35KernelTmaWarpSpecializedCooperativeEEENS5_IJNSA_ILi128EEESG_NSA_ILi64EEEEEENS_12float_e4m3_tENS5_IJlSC_lEEESJ_SK_NS4_8TiledMMAINS4_8MMA_AtomIJNS4_4SM904GMMA31MMA_64x128x32_F32E4M3E4M3_SS_TNILNSO_7ScaleInE1ELSQ_1EEEEEENS4_6LayoutISD_NS5_IJSC_NSA_ILi0EEESU_EEEEENS5_IJNS4_10UnderscoreESX_SX_EEEEENS4_13SM90_TMA_LOADENS4_14ComposedLayoutINS4_7SwizzleILi2ELi4ELi3EEENS4_18smem_ptr_flag_bitsILi8EEENST_INS5_IJNSA_ILi8EEESH_EEENS5_IJSH_SC_EEEEEEEvNS4_8identityENS4_23SM90_TMA_LOAD_MULTICASTES1A_vS1B_EENS_8epilogue10collective18CollectiveEpilogueINS1E_22Sm90TmaWarpSpecializedILi4ELi2ELi16ELb0ELb0EEEJSI_NS5_IJSG_NSA_ILi32EEEEEESJ_SK_SJ_SK_NS1E_6fusion15FusionCallbacksIS1I_NS1L_17LinearCombinationISJ_fSJ_fLNS_15FloatRoundStyleE2EEESI_S1K_JEEES10_NS11_INS12_ILi1ELi4ELi3EEES15_NST_INS5_IJS16_S1J_EEENS5_IJS1J_SC_EEEEEEENS4_39AutoVectorizingCopyWithAssumedAlignmentILi128EEENS4_14SM90_TMA_STOREES1V_S1X_NS4_9Copy_AtomIJNS4_17SM90_U32x4_STSM_NENS_6half_tEEEEvEEEvvEEEEvNT_6ParamsE,@function
        .size           _ZN7cutlass13device_kernelINS_4gemm6kernel13GemmUniversalIN4cute5tupleIJiiiiEEENS1_10collective13CollectiveMmaINS1_37MainloopSm90TmaGmmaWarpSpecializedFP8ILi12ENS5_IJNS4_1CILi2EEENSA_ILi1EEESC_EEENS1_35KernelTmaWarpSpecializedCooperativeEEENS5_IJNSA_ILi128EEESG_NSA_ILi64EEEEEENS_12float_e4m3_tENS5_IJlSC_lEEESJ_SK_NS4_8TiledMMAINS4_8MMA_AtomIJNS4_4SM904GMMA31MMA_64x128x32_F32E4M3E4M3_SS_TNILNSO_7ScaleInE1ELSQ_1EEEEEENS4_6LayoutISD_NS5_IJSC_NSA_ILi0EEESU_EEEEENS5_IJNS4_10UnderscoreESX_SX_EEEEENS4_13SM90_TMA_LOADENS4_14ComposedLayoutINS4_7SwizzleILi2ELi4ELi3EEENS4_18smem_ptr_flag_bitsILi8EEENST_INS5_IJNSA_ILi8EEESH_EEENS5_IJSH_SC_EEEEEEEvNS4_8identityENS4_23SM90_TMA_LOAD_MULTICASTES1A_vS1B_EENS_8epilogue10collective18CollectiveEpilogueINS1E_22Sm90TmaWarpSpecializedILi4ELi2ELi16ELb0ELb0EEEJSI_NS5_IJSG_NSA_ILi32EEEEEESJ_SK_SJ_SK_NS1E_6fusion15FusionCallbacksIS1I_NS1L_17LinearCombinationISJ_fSJ_fLNS_15FloatRoundStyleE2EEESI_S1K_JEEES10_NS11_INS12_ILi1ELi4ELi3EEES15_NST_INS5_IJS16_S1J_EEENS5_IJS1J_SC_EEEEEEENS4_39AutoVectorizingCopyWithAssumedAlignmentILi128EEENS4_14SM90_TMA_STOREES1V_S1X_NS4_9Copy_AtomIJNS4_17SM90_U32x4_STSM_NENS_6half_tEEEEvEEEvvEEEEvNT_6ParamsE,(.L_x_210 - _ZN7cutlass13device_kernelINS_4gemm6kernel13GemmUniversalIN4cute5tupleIJiiiiEEENS1_10collective13CollectiveMmaINS1_37MainloopSm90TmaGmmaWarpSpecializedFP8ILi12ENS5_IJNS4_1CILi2EEENSA_ILi1EEESC_EEENS1_35KernelTmaWarpSpecializedCooperativeEEENS5_IJNSA_ILi128EEESG_NSA_ILi64EEEEEENS_12float_e4m3_tENS5_IJlSC_lEEESJ_SK_NS4_8TiledMMAINS4_8MMA_AtomIJNS4_4SM904GMMA31MMA_64x128x32_F32E4M3E4M3_SS_TNILNSO_7ScaleInE1ELSQ_1EEEEEENS4_6LayoutISD_NS5_IJSC_NSA_ILi0EEESU_EEEEENS5_IJNS4_10UnderscoreESX_SX_EEEEENS4_13SM90_TMA_LOADENS4_14ComposedLayoutINS4_7SwizzleILi2ELi4ELi3EEENS4_18smem_ptr_flag_bitsILi8EEENST_INS5_IJNSA_ILi8EEESH_EEENS5_IJSH_SC_EEEEEEEvNS4_8identityENS4_23SM90_TMA_LOAD_MULTICASTES1A_vS1B_EENS_8epilogue10collective18CollectiveEpilogueINS1E_22Sm90TmaWarpSpecializedILi4ELi2ELi16ELb0ELb0EEEJSI_NS5_IJSG_NSA_ILi32EEEEEESJ_SK_SJ_SK_NS1E_6fusion15FusionCallbacksIS1I_NS1L_17LinearCombinationISJ_fSJ_fLNS_15FloatRoundStyleE2EEESI_S1K_JEEES10_NS11_INS12_ILi1ELi4ELi3EEES15_NST_INS5_IJS16_S1J_EEENS5_IJS1J_SC_EEEEEEENS4_39AutoVectorizingCopyWithAssumedAlignmentILi128EEENS4_14SM90_TMA_STOREES1V_S1X_NS4_9Copy_AtomIJNS4_17SM90_U32x4_STSM_NENS_6half_tEEEEvEEEvvEEEEvNT_6ParamsE)
        .other          _ZN7cutlass13device_kernelINS_4gemm6kernel13GemmUniversalIN4cute5tupleIJiiiiEEENS1_10collective13CollectiveMmaINS1_37MainloopSm90TmaGmmaWarpSpecializedFP8ILi12ENS5_IJNS4_1CILi2EEENSA_ILi1EEESC_EEENS1_35KernelTmaWarpSpecializedCooperativeEEENS5_IJNSA_ILi128EEESG_NSA_ILi64EEEEEENS_12float_e4m3_tENS5_IJlSC_lEEESJ_SK_NS4_8TiledMMAINS4_8MMA_AtomIJNS4_4SM904GMMA31MMA_64x128x32_F32E4M3E4M3_SS_TNILNSO_7ScaleInE1ELSQ_1EEEEEENS4_6LayoutISD_NS5_IJSC_NSA_ILi0EEESU_EEEEENS5_IJNS4_10UnderscoreESX_SX_EEEEENS4_13SM90_TMA_LOADENS4_14ComposedLayoutINS4_7SwizzleILi2ELi4ELi3EEENS4_18smem_ptr_flag_bitsILi8EEENST_INS5_IJNSA_ILi8EEESH_EEENS5_IJSH_SC_EEEEEEEvNS4_8identityENS4_23SM90_TMA_LOAD_MULTICASTES1A_vS1B_EENS_8epilogue10collective18CollectiveEpilogueINS1E_22Sm90TmaWarpSpecializedILi4ELi2ELi16ELb0ELb0EEEJSI_NS5_IJSG_NSA_ILi32EEEEEESJ_SK_SJ_SK_NS1E_6fusion15FusionCallbacksIS1I_NS1L_17LinearCombinationISJ_fSJ_fLNS_15FloatRoundStyleE2EEESI_S1K_JEEES10_NS11_INS12_ILi1ELi4ELi3EEES15_NST_INS5_IJS16_S1J_EEENS5_IJS1J_SC_EEEEEEENS4_39AutoVectorizingCopyWithAssumedAlignmentILi128EEENS4_14SM90_TMA_STOREES1V_S1X_NS4_9Copy_AtomIJNS4_17SM90_U32x4_STSM_NENS_6half_tEEEEvEEEvvEEEEvNT_6ParamsE,@"STO_CUDA_ENTRY STV_DEFAULT"
_ZN7cutlass13device_kernelINS_4gemm6kernel13GemmUniversalIN4cute5tupleIJiiiiEEENS1_10collective13CollectiveMmaINS1_37MainloopSm90TmaGmmaWarpSpecializedFP8ILi12ENS5_IJNS4_1CILi2EEENSA_ILi1EEESC_EEENS1_35KernelTmaWarpSpecializedCooperativeEEENS5_IJNSA_ILi128EEESG_NSA_ILi64EEEEEENS_12float_e4m3_tENS5_IJlSC_lEEESJ_SK_NS4_8TiledMMAINS4_8MMA_AtomIJNS4_4SM904GMMA31MMA_64x128x32_F32E4M3E4M3_SS_TNILNSO_7ScaleInE1ELSQ_1EEEEEENS4_6LayoutISD_NS5_IJSC_NSA_ILi0EEESU_EEEEENS5_IJNS4_10UnderscoreESX_SX_EEEEENS4_13SM90_TMA_LOADENS4_14ComposedLayoutINS4_7SwizzleILi2ELi4ELi3EEENS4_18smem_ptr_flag_bitsILi8EEENST_INS5_IJNSA_ILi8EEESH_EEENS5_IJSH_SC_EEEEEEEvNS4_8identityENS4_23SM90_TMA_LOAD_MULTICASTES1A_vS1B_EENS_8epilogue10collective18CollectiveEpilogueINS1E_22Sm90TmaWarpSpecializedILi4ELi2ELi16ELb0ELb0EEEJSI_NS5_IJSG_NSA_ILi32EEEEEESJ_SK_SJ_SK_NS1E_6fusion15FusionCallbacksIS1I_NS1L_17LinearCombinationISJ_fSJ_fLNS_15FloatRoundStyleE2EEESI_S1K_JEEES10_NS11_INS12_ILi1ELi4ELi3EEES15_NST_INS5_IJS16_S1J_EEENS5_IJS1J_SC_EEEEEEENS4_39AutoVectorizingCopyWithAssumedAlignmentILi128EEENS4_14SM90_TMA_STOREES1V_S1X_NS4_9Copy_AtomIJNS4_17SM90_U32x4_STSM_NENS_6half_tEEEEvEEEvvEEEEvNT_6ParamsE:
[----:B------:R-:W1:Y:S01]  /*0000*/  LDC R1, c[0x0][0x28] ;  /* 0x00000a00ff017b82 */ /* 0x000e620000000800 */
[----:B------:R-:W2:Y:S07]  /*0010*/  S2R R18, SR_TID.X ;  /* 0x0000000000127919 */ /* 0x000eae0000002100 */
[----:B------:R-:W3:Y:S01]  /*0020*/  LDC.64 R4, c[0x0][0x588] ;  /* 0x00016200ff047b82 */ /* 0x000ee20000000a00 */
[----:B------:R-:W-:Y:S01]  /*0030*/  ELECT P0, URZ, PT ;  /* 0x00000000003f782f */ /* 0x000fe20003800000 */
[----:B------:R-:W-:Y:S01]  /*0040*/  BSSY B0, `(.L_x_0) ;  /* 0x0000016000007945 */ /* 0x000fe20003800000 */
[----:B--2---:R-:W-:-:S02]  /*0050*/  SHF.R.U32.HI R0, RZ, 0x5, R18 ;  /* 0x00000005ff007819 */ /* 0x004fc40000011612 */
[----:B------:R-:W-:-:S03]  /*0060*/  SHF.R.U32.HI R6, RZ, 0x7, R18 ;  /* 0x00000007ff067819 */ /* 0x000fc60000011612 */
[----:B------:R-:W2:Y:S04]  /*0070*/  SHFL.IDX PT, R3, R0, RZ, 0x1f ;  /* 0x00001fff00037589 */ /* 0x000ea800000e0000 */
[----:B------:R4:W1:Y:S01]  /*0080*/  SHFL.IDX PT, R7, R6, RZ, 0x1f ;  /* 0x00001fff06077589 */ /* 0x00086200000e0000 */
[----:B--2---:R-:W-:Y:S02]  /*0090*/  ISETP.NE.OR P0, PT, R3, RZ, !P0 ;  /* 0x000000ff0300720c */ /* 0x004fe40004705670 */
[----:B------:R-:W-:-:S11]  /*00a0*/  SHF.R.S32.HI R2, RZ, 0x1f, R3 ;  /* 0x0000001fff027819 */ /* 0x000fd60000011403 */
[----:B-1-34-:R-:W-:Y:S05]  /*00b0*/  @P0 BRA `(.L_x_1) ;  /* 0x0000000000380947 */ /* 0x01afea0003800000 */
[----:B------:R-:W-:Y:S02]  /*00c0*/  ULDC.64 UR4, c[0x0][0x198] ;  /* 0x0000660000047ab9 */ /* 0x000fe40000000a00 */
[----:B------:R-:W-:Y:S02]  /*00d0*/  UIADD3 UR6, UP0, UR4, 0xf0, URZ ;  /* 0x000000f004067890 */ /* 0x000fe4000ff1e03f */
[----:B------:R-:W-:Y:S02]  /*00e0*/  UIADD3 UR8, UP1, UR4, 0x1f0, URZ ;  /* 0x000001f004087890 */ /* 0x000fe4000ff3e03f */
[----:B------:R-:W-:Y:S02]  /*00f0*/  UIADD3 UR10, UP2, UR4, 0x3f0, URZ ;  /* 0x000003f0040a7890 */ /* 0x000fe4000ff5e03f */
[----:B------:R-:W-:Y:S02]  /*0100*/  UIADD3 UR4, UP3, UR4, 0x4f0, URZ ;  /* 0x000004f004047890 */ /* 0x000fe4000ff7e03f */
[----:B------:R-:W-:-:S02]  /*0110*/  UIADD3.X UR7, URZ, UR5, URZ, UP0, !UPT ;  /* 0x000000053f077290 */ /* 0x000fc400087fe43f */
[----:B------:R-:W-:Y:S02]  /*0120*/  UIADD3.X UR9, URZ, UR5, URZ, UP1, !UPT ;  /* 0x000000053f097290 */ /* 0x000fe40008ffe43f */
[----:B------:R-:W-:Y:S02]  /*0130*/  UIADD3.X UR11, URZ, UR5, URZ, UP2, !UPT ;  /* 0x000000053f0b7290 */ /* 0x000fe400097fe43f */
[----:B------:R-:W-:-:S03]  /*0140*/  UIADD3.X UR5, URZ, UR5, URZ, UP3, !UPT ;  /* 0x000000053f057290 */ /* 0x000fc60009ffe43f */
[----:B------:R1:W-:Y:S02]  /*0150*/  UTMACCTL.PF [UR6] ;  /* 0x00000000060079b9 */ /* 0x0003e40008040000 */
[----:B------:R1:W-:Y:S02]  /*0160*/  UTMACCTL.PF [UR8] ;  /* 0x00000000080079b9 */ /* 0x0003e40008040000 */
[----:B------:R1:W-:Y:S02]  /*0170*/  UTMACCTL.PF [UR10] ;  /* 0x000000000a0079b9 */ /* 0x0003e40008040000 */
[----:B------:R1:W-:Y:S02]  /*0180*/  UTMACCTL.PF [UR4] ;  /* 0x00000000040079b9 */ /* 0x0003e40008040000 */
[----:B-1----:R-:W-:Y:S01]  /*0190*/  NOP ;  /* 0x0000000000007918 */ /* 0x002fe20000000000 */
.L_x_1:
[----:B------:R-:W-:Y:S05]  /*01a0*/  BSYNC B0 ;  /* 0x0000000000007941 */ /* 0x000fea0003800000 */
.L_x_0:
[----:B------:R-:W-:Y:S01]  /*01b0*/  ULDC.64 UR4, c[0x0][0x590] ;  /* 0x0001640000047ab9 */ /* 0x000fe20000000a00 */
[----:B------:R-:W-:Y:S01]  /*01c0*/  LEA.HI R2, R2, R3, RZ, 0x2 ;  /* 0x0000000302027211 */ /* 0x000fe200078f10ff */
[----:B------:R-:W-:Y:S01]  /*01d0*/  ULDC.64 UR42, c[0x0][0x208] ;  /* 0x00008200002a7ab9 */ /* 0x000fe20000000a00 */
[----:B------:R-:W-:Y:S01]  /*01e0*/  ISETP.NE.U32.AND P1, PT, RZ, UR4, PT ;  /* 0x00000004ff007c0c */ /* 0x000fe2000bf25070 */
[----:B------:R-:W-:Y:S01]  /*01f0*/  IMAD.MOV.U32 R8, RZ, RZ, R4 ;  /* 0x000000ffff087224 */ /* 0x000fe200078e0004 */
[----:B------:R-:W-:Y:S01]  /*0200*/  LOP3.LUT R2, R2, 0xfffffffc, RZ, 0xc0, !PT ;  /* 0xfffffffc02027812 */ /* 0x000fe200078ec0ff */
[----:B------:R-:W-:Y:S01]  /*0210*/  IMAD.MOV.U32 R9, RZ, RZ, R5 ;  /* 0x000000ffff097224 */ /* 0x000fe200078e0005 */
[----:B------:R-:W-:-:S03]  /*0220*/  ISETP.NE.AND.EX P2, PT, RZ, UR5, PT, P1 ;  /* 0x00000005ff007c0c */ /* 0x000fc6000bf45310 */
[--C-:B------:R-:W-:Y:S01]  /*0230*/  IMAD.IADD R3, R3, 0x1, -R2.reuse ;  /* 0x0000000103037824 */ /* 0x100fe200078e0a02 */
[----:B------:R-:W-:-:S09]  /*0240*/  PRMT R2, RZ, 0x7610, R2 ;  /* 0x00007610ff027816 */ /* 0x000fd20000000002 */
[----:B------:R-:W-:Y:S05]  /*0250*/  @P2 BRA `(.L_x_2) ;  /* 0x0000000000302947 */ /* 0x000fea0003800000 */
[----:B------:R-:W-:Y:S02]  /*0260*/  ULDC.64 UR6, c[0x0][0x588] ;  /* 0x0001620000067ab9 */ /* 0x000fe40000000a00 */
[----:B------:R-:W-:-:S04]  /*0270*/  ISETP.NE.U32.AND P0, PT, RZ, UR6, PT ;  /* 0x00000006ff007c0c */ /* 0x000fc8000bf05070 */
[----:B------:R-:W-:-:S13]  /*0280*/  ISETP.NE.AND.EX P0, PT, RZ, UR7, PT, P0 ;  /* 0x00000007ff007c0c */ /* 0x000fda000bf05300 */
[----:B------:R-:W-:Y:S05]  /*0290*/  @!P0 BRA `(.L_x_3) ;  /* 0x0000000000108947 */ /* 0x000fea0003800000 */
[----:B------:R-:W2:Y:S02]  /*02a0*/  LDG.E R2, desc[UR42][R8.64] ;  /* 0x0000002a08027981 */ /* 0x000ea4000c1e1900 */
[----:B--2---:R-:W-:Y:S01]  /*02b0*/  FSETP.NEU.AND P3, PT, R2, RZ, PT ;  /* 0x000000ff0200720b */ /* 0x004fe20003f6d000 */
[----:B------:R-:W-:Y:S01]  /*02c0*/  IMAD.MOV.U32 R2, RZ, RZ, 0x1 ;  /* 0x00000001ff027424 */ /* 0x000fe200078e00ff */
[----:B------:R-:W-:Y:S11]  /*02d0*/  BRA `(.L_x_2) ;  /* 0x0000000000107947 */ /* 0x000ff60003800000 */
.L_x_3:
[----:B------:R-:W-:Y:S01]  /*02e0*/  ULDC UR6, c[0x0][0x580] ;  /* 0x0001600000067ab9 */ /* 0x000fe20000000800 */
[----:B------:R-:W-:Y:S01]  /*02f0*/  IMAD.MOV.U32 R2, RZ, RZ, 0x1 ;  /* 0x00000001ff027424 */ /* 0x000fe200078e00ff */
[----:B------:R-:W-:Y:S02]  /*0300*/  FSETP.NEU.AND P3, PT, RZ, UR6, PT ;  /* 0x00000006ff007c0b */ /* 0x000fe4000bf6d000 */
[----:B------:R-:W-:-:S11]  /*0310*/  CS2R R8, SRZ ;  /* 0x0000000000087805 */ /* 0x000fd6000001ff00 */
.L_x_2:
[----:B------:R-:W-:Y:S01]  /*0320*/  ISETP.NE.U32.AND P0, PT, R8, RZ, PT ;  /* 0x000000ff0800720c */ /* 0x000fe20003f05070 */
[----:B------:R-:W-:Y:S01]  /*0330*/  IMAD.MOV.U32 R6, RZ, RZ, 0x1 ;  /* 0x00000001ff067424 */ /* 0x000fe200078e00ff */
[----:B------:R-:W-:Y:S02]  /*0340*/  ISETP.NE.AND.EX P1, PT, RZ, UR5, PT, P1 ;  /* 0x00000005ff007c0c */ /* 0x000fe4000bf25310 */
[----:B------:R-:W-:-:S13]  /*0350*/  ISETP.NE.AND.EX P0, PT, R9, RZ, PT, P0 ;  /* 0x000000ff0900720c */ /* 0x000fda0003f05300 */
[----:B------:R-:W-:Y:S05]  /*0360*/  @P0 BRA P1, `(.L_x_4) ;  /* 0x0000000000300947 */ /* 0x000fea0000800000 */
[----:B------:R-:W-:Y:S02]  /*0370*/  ISETP.NE.U32.AND P1, PT, RZ, UR4, PT ;  /* 0x00000004ff007c0c */ /* 0x000fe4000bf25070 */
[----:B------:R-:W-:Y:S02]  /*0380*/  ISETP.NE.U32.AND P0, PT, R8, RZ, PT ;  /* 0x000000ff0800720c */ /* 0x000fe40003f05070 */
[----:B------:R-:W-:Y:S02]  /*0390*/  ISETP.NE.AND.EX P1, PT, RZ, UR5, PT, P1 ;  /* 0x00000005ff007c0c */ /* 0x000fe4000bf25310 */
[----:B------:R-:W-:Y:S02]  /*03a0*/  PRMT R2, R2, 0x9910, RZ ;  /* 0x0000991002027816 */ /* 0x000fe400000000ff */
[----:B------:R-:W-:Y:S02]  /*03b0*/  ISETP.NE.AND.EX P0, PT, R9, RZ, PT, P0 ;  /* 0x000000ff0900720c */ /* 0x000fe40003f05300 */
[----:B------:R-:W-:-:S02]  /*03c0*/  ISETP.NE.AND P4, PT, R2, RZ, PT ;  /* 0x000000ff0200720c */ /* 0x000fc40003f85270 */
[----:B------:R-:W-:Y:S02]  /*03d0*/  SEL R9, RZ, 0xffffffff, P3 ;  /* 0xffffffffff097807 */ /* 0x000fe40001800000 */
[----:B------:R-:W-:-:S04]  /*03e0*/  SEL R2, RZ, 0xffffffff, P0 ;  /* 0xffffffffff027807 */ /* 0x000fc80000000000 */
[----:B------:R-:W-:-:S04]  /*03f0*/  @P1 SEL R9, R2, R9, !P4 ;  /* 0x0000000902091207 */ /* 0x000fc80006000000 */
[----:B------:R-:W-:-:S04]  /*0400*/  LOP3.LUT R9, R9, 0x1, RZ, 0xc0, !PT ;  /* 0x0000000109097812 */ /* 0x000fc800078ec0ff */
[----:B------:R-:W-:-:S04]  /*0410*/  ISETP.NE.U32.AND P0, PT, R9, 0x1, PT ;  /* 0x000000010900780c */ /* 0x000fc80003f05070 */
[----:B------:R-:W-:-:S09]  /*0420*/  SEL R6, RZ, 0x1, !P0 ;  /* 0x00000001ff067807 */ /* 0x000fd20004000000 */
.L_x_4:
[----:B------:R-:W1:Y:S02]  /*0430*/  SHFL.IDX PT, R2, R0, RZ, 0x1f ;  /* 0x00001fff00027589 */ /* 0x000e6400000e0000 */
[----:B-1----:R-:W-:-:S13]  /*0440*/  ISETP.NE.AND P0, PT, R2, RZ, PT ;  /* 0x000000ff0200720c */ /* 0x002fda0003f05270 */
[----:B------:R-:W-:Y:S05]  /*0450*/  @P0 BRA `(.L_x_5) ;  /* 0x0000000000a40947 */ /* 0x000fea0003800000 */
[----:B------:R-:W-:Y:S01]  /*0460*/  ELECT P0, URZ, PT ;  /* 0x00000000003f782f */ /* 0x000fe20003800000 */
[----:B------:R-:W-:-:S12]  /*0470*/  BSSY B0, `(.L_x_5) ;  /* 0x0000027000007945 */ /* 0x000fd80003800000 */
[----:B------:R-:W-:Y:S05]  /*0480*/  @!P0 BRA `(.L_x_6) ;  /* 0x0000000000948947 */ /* 0x000fea0003800000 */
[----:B------:R-:W1:Y:S01]  /*0490*/  S2UR UR8, SR_CgaCtaId ;  /* 0x00000000000879c3 */ /* 0x000e620000008800 */
[----:B------:R-:W-:Y:S01]  /*04a0*/  UMOV UR4, 0x400 ;  /* 0x0000040000047882 */ /* 0x000fe20000000000 */
[----:B------:R-:W-:Y:S01]  /*04b0*/  UMOV UR5, 0x1 ;  /* 0x0000000100057882 */ /* 0x000fe20000000000 */
[----:B------:R-:W-:Y:S02]  /*04c0*/  UMOV UR6, 0x4 ;  /* 0x0000000400067882 */ /* 0x000fe40000000000 */
[----:B------:R-:W-:-:S04]  /*04d0*/  UIADD3 UR6, -UR6, 0x100000, URZ ;  /* 0x0010000006067890 */ /* 0x000fc8000fffe13f */
[----:B------:R-:W-:Y:S02]  /*04e0*/  USHF.L.U32 UR7, UR6, 0xb, URZ ;  /* 0x0000000b06077899 */ /* 0x000fe4000800063f */
[----:B------:R-:W-:Y:S02]  /*04f0*/  USHF.L.U32 UR6, UR6, 0x1, URZ ;  /* 0x0000000106067899 */ /* 0x000fe4000800063f */
[----:B-1----:R-:W-:Y:S02]  /*0500*/  ULEA UR8, UR8, UR4, 0x18 ;  /* 0x0000000408087291 */ /* 0x002fe4000f8ec03f */
[----:B------:R-:W-:-:S04]  /*0510*/  UIADD3 UR4, -UR5, 0x100000, URZ ;  /* 0x0010000005047890 */ /* 0x000fc8000fffe13f */
[----:B------:R-:W-:Y:S02]  /*0520*/  USHF.L.U32 UR5, UR4, 0xb, URZ ;  /* 0x0000000b04057899 */ /* 0x000fe4000800063f */
[----:B------:R-:W-:Y:S01]  /*0530*/  USHF.L.U32 UR4, UR4, 0x1, URZ ;  /* 0x0000000104047899 */ /* 0x000fe2000800063f */
[----:B------:R-:W1:Y:S11]  /*0540*/  FENCE.VIEW.ASYNC.S ;  /* 0x00000000000073c6 */ /* 0x000e760000000000 */
[----:B-1----:R1:W2:Y:S01]  /*0550*/  SYNCS.EXCH.64 URZ, [UR8], UR4 ;  /* 0x00000004083f75b2 */ /* 0x0022a20008000100 */
[----:B------:R1:W3:Y:S01]  /*0560*/  SYNCS.EXCH.64 URZ, [UR8+0x60], UR6 ;  /* 0x00006006083f75b2 */ /* 0x0002e20008000100 */
[----:B------:R1:W4:Y:S01]  /*0570*/  SYNCS.EXCH.64 URZ, [UR8+0x8], UR4 ;  /* 0x00000804083f75b2 */ /* 0x0003220008000100 */
[----:B------:R1:W1:Y:S01]  /*0580*/  SYNCS.EXCH.64 URZ, [UR8+0x68], UR6 ;  /* 0x00006806083f75b2 */ /* 0x0002620008000100 */
        /* <DEDUP_REMOVED lines=20> */
[----:B--2---:R-:W-:Y:S01]  /*06d0*/  NOP ;  /* 0x0000000000007918 */ /* 0x004fe20000000000 */
.L_x_6:
[----:B-1----:R-:W-:Y:S05]  /*06e0*/  BSYNC B0 ;  /* 0x0000000000007941 */ /* 0x002fea0003800000 */
.L_x_5:
[----:B------:R-:W1:Y:S01]  /*06f0*/  S2UR UR9, SR_CTAID.X ;  /* 0x00000000000979c3 */ /* 0x000e620000002500 */
[----:B------:R-:W2:Y:S01]  /*0700*/  S2R R8, SR_CTAID.Y ;  /* 0x0000000000087919 */ /* 0x000ea20000002600 */
[----:B------:R-:W-:Y:S01]  /*0710*/  ULDC UR4, c[0x0][0x150] ;  /* 0x0000540000047ab9 */ /* 0x000fe20000000800 */
[----:B------:R-:W-:Y:S01]  /*0720*/  NOP ;  /* 0x0000000000007918 */ /* 0x000fe20000000000 */
[----:B------:R-:W5:Y:S04]  /*0730*/  SHFL.IDX PT, R11, R0, RZ, 0x1f ;  /* 0x00001fff000b7589 */ /* 0x000f6800000e0000 */
[----:B------:R-:W3:Y:S01]  /*0740*/  LDC R13, c[0x0][0x144] ;  /* 0x00005100ff0d7b82 */ /* 0x000ee20000000800 */
[----:B-1----:R-:W-:-:S05]  /*0750*/  I2FP.F32.U32 R10, UR9 ;  /* 0x00000009000a7c45 */ /* 0x002fca0008201000 */
[----:B------:R-:W-:Y:S01]  /*0760*/  FMUL R12, R10, UR4 ;  /* 0x000000040a0c7c20 */ /* 0x000fe20008400000 */
[----:B-----5:R-:W-:Y:S01]  /*0770*/  ISETP.NE.AND P0, PT, R11, RZ, PT ;  /* 0x000000ff0b00720c */ /* 0x020fe20003f05270 */
[----:B------:R-:W-:Y:S01]  /*0780*/  ULDC UR4, c[0x0][0x154] ;  /* 0x0000550000047ab9 */ /* 0x000fe20000000800 */
[----:B------:R-:W-:Y:S02]  /*0790*/  SHF.R.S32.HI R11, RZ, 0x1f, R18 ;  /* 0x0000001fff0b7819 */ /* 0x000fe40000011412 */
[----:B--2---:R-:W-:Y:S01]  /*07a0*/  I2FP.F32.U32 R14, R8 ;  /* 0x00000008000e7245 */ /* 0x004fe20000201000 */
[----:B------:R-:W1:Y:S01]  /*07b0*/  F2I.U32.TRUNC.NTZ R12, R12 ;  /* 0x0000000c000c7305 */ /* 0x000e62000020f000 */
[----:B------:R-:W-:-:S03]  /*07c0*/  LEA.HI R11, R11, R18, RZ, 0x7 ;  /* 0x000000120b0b7211 */ /* 0x000fc600078f38ff */
[----:B------:R-:W-:Y:S01]  /*07d0*/  FMUL R16, R14, UR4 ;  /* 0x000000040e107c20 */ /* 0x000fe20008400000 */
[----:B-1----:R-:W-:-:S04]  /*07e0*/  IMAD.MOV R10, RZ, RZ, -R12 ;  /* 0x000000ffff0a7224 */ /* 0x002fc800078e0a0c */
[----:B---3--:R-:W-:Y:S01]  /*07f0*/  IMAD R10, R13, R10, UR9 ;  /* 0x000000090d0a7e24 */ /* 0x008fe2000f8e020a */
[----:B------:R-:W-:Y:S06]  /*0800*/  @P0 BRA `(.L_x_7) ;  /* 0x0000000000580947 */ /* 0x000fec0003800000 */
[----:B------:R-:W1:Y:S01]  /*0810*/  S2UR UR5, SR_CgaCtaId ;  /* 0x00000000000579c3 */ /* 0x000e620000008800 */
[----:B------:R-:W-:Y:S01]  /*0820*/  UMOV UR4, 0x400 ;  /* 0x0000040000047882 */ /* 0x000fe20000000000 */
[----:B------:R-:W-:Y:S01]  /*0830*/  UMOV UR6, 0x20 ;  /* 0x0000002000067882 */ /* 0x000fe20000000000 */
[----:B------:R-:W-:Y:S01]  /*0840*/  UMOV UR7, 0x100 ;  /* 0x0000010000077882 */ /* 0x000fe20000000000 */
[----:B------:R-:W-:Y:S01]  /*0850*/  ELECT P0, URZ, PT ;  /* 0x00000000003f782f */ /* 0x000fe20003800000 */
[----:B-1----:R-:W-:Y:S02]  /*0860*/  ULEA UR8, UR5, UR4, 0x18 ;  /* 0x0000000405087291 */ /* 0x002fe4000f8ec03f */
[----:B------:R-:W-:-:S04]  /*0870*/  UIADD3 UR4, -UR6, 0x100000, URZ ;  /* 0x0010000006047890 */ /* 0x000fc8000fffe13f */
[----:B------:R-:W-:Y:S02]  /*0880*/  USHF.L.U32 UR5, UR4, 0xb, URZ ;  /* 0x0000000b04057899 */ /* 0x000fe4000800063f */
[----:B------:R-:W-:Y:S02]  /*0890*/  USHF.L.U32 UR4, UR4, 0x1, URZ ;  /* 0x0000000104047899 */ /* 0x000fe4000800063f */
[----:B------:R-:W-:-:S04]  /*08a0*/  UIADD3 UR6, -UR7, 0x100000, URZ ;  /* 0x0010000007067890 */ /* 0x000fc8000fffe13f */
[----:B------:R-:W-:Y:S02]  /*08b0*/  USHF.L.U32 UR7, UR6, 0xb, URZ ;  /* 0x0000000b06077899 */ /* 0x000fe4000800063f */
[----:B------:R-:W-:Y:S01]  /*08c0*/  USHF.L.U32 UR6, UR6, 0x1, URZ ;  /* 0x0000000106067899 */ /* 0x000fe2000800063f */
[----:B------:R-:W1:Y:S03]  /*08d0*/  FENCE.VIEW.ASYNC.S ;  /* 0x00000000000073c6 */ /* 0x000e660000000000 */
[----:B-1----:R1:W2:Y:S08]  /*08e0*/  SYNCS.EXCH.64 URZ, [UR8+0xc0], UR4 ;  /* 0x0000c004083f75b2 */ /* 0x0022b00008000100 */
[----:B------:R1:W3:Y:S01]  /*08f0*/  SYNCS.EXCH.64 URZ, [UR8+0xe0], UR6 ;  /* 0x0000e006083f75b2 */ /* 0x0002e20008000100 */
[----:B------:R1:W1:Y:S01]  /*0900*/  SYNCS.EXCH.64 URZ, [UR8+0xc8], UR4 ;  /* 0x0000c804083f75b2 */ /* 0x0002620008000100 */
[----:B------:R1:W1:Y:S01]  /*0910*/  SYNCS.EXCH.64 URZ, [UR8+0xe8], UR6 ;  /* 0x0000e806083f75b2 */ /* 0x0002620008000100 */
[----:B------:R1:W1:Y:S01]  /*0920*/  SYNCS.EXCH.64 URZ, [UR8+0xd0], UR4 ;  /* 0x0000d004083f75b2 */ /* 0x0002620008000100 */
[----:B------:R1:W1:Y:S01]  /*0930*/  SYNCS.EXCH.64 URZ, [UR8+0xf0], UR6 ;  /* 0x0000f006083f75b2 */ /* 0x0002620008000100 */
[----:B------:R1:W1:Y:S01]  /*0940*/  SYNCS.EXCH.64 URZ, [UR8+0xd8], UR4 ;  /* 0x0000d804083f75b2 */ /* 0x0002620008000100 */
[----:B------:R1:W1:Y:S01]  /*0950*/  SYNCS.EXCH.64 URZ, [UR8+0xf8], UR6 ;  /* 0x0000f806083f75b2 */ /* 0x0002620008000100 */
[----:B------:R-:W-:Y:S01]  /*0960*/  NOP ;  /* 0x0000000000007918 */ /* 0x000fe20000000000 */
.L_x_7:
[----:B------:R-:W-:Y:S01]  /*0970*/  LOP3.LUT R11, R11, 0xffffff80, RZ, 0xc0, !PT ;  /* 0xffffff800b0b7812 */ /* 0x000fe200078ec0ff */
[----:B------:R-:W5:Y:S01]  /*0980*/  SHFL.IDX PT, R0, R0, RZ, 0x1f ;  /* 0x00001fff00007589 */ /* 0x000f6200000e0000 */
[----:B------:R-:W-:Y:S02]  /*0990*/  SHF.R.S32.HI R15, RZ, 0x1f, R2 ;  /* 0x0000001fff0f7819 */ /* 0x000fe40000011402 */
[----:B------:R-:W-:Y:S02]  /*09a0*/  ELECT P0, URZ, PT ;  /* 0x00000000003f782f */ /* 0x000fe40003800000 */
[----:B------:R-:W-:Y:S01]  /*09b0*/  IADD3 R12, -R11, R18, RZ ;  /* 0x000000120b0c7210 */ /* 0x000fe20007ffe1ff */
[----:B------:R-:W4:Y:S01]  /*09c0*/  F2I.U32.TRUNC.NTZ R16, R16 ;  /* 0x0000001000107305 */ /* 0x000f22000020f000 */
[----:B------:R-:W-:Y:S01]  /*09d0*/  LEA.HI R15, R15, R2, RZ, 0x2 ;  /* 0x000000020f0f7211 */ /* 0x000fe200078f10ff */
[----:B-1----:R-:W-:Y:S01]  /*09e0*/  UMOV UR4, 0x20 ;  /* 0x0000002000047882 */ /* 0x002fe20000000000 */
[----:B------:R-:W-:Y:S01]  /*09f0*/  SHF.R.S32.HI R11, RZ, 0x1f, R12 ;  /* 0x0000001fff0b7819 */ /* 0x000fe2000001140c */
[----:B------:R-:W-:Y:S01]  /*0a00*/  NOP ;  /* 0x0000000000007918 */ /* 0x000fe20000000000 */
[----:B------:R-:W-:Y:S01]  /*0a10*/  LOP3.LUT R15, R15, 0x3ffffffc, RZ, 0xc0, !PT ;  /* 0x3ffffffc0f0f7812 */ /* 0x000fe200078ec0ff */
[----:B------:R-:W-:Y:S01]  /*0a20*/  UMOV UR37, 0x1 ;  /* 0x0000000100257882 */ /* 0x000fe20000000000 */
[----:B------:R-:W-:-:S02]  /*0a30*/  LEA.HI R11, R11, R12, RZ, 0x3 ;  /* 0x0000000c0b0b7211 */ /* 0x000fc400078f18ff */
[----:B------:R-:W-:Y:S01]  /*0a40*/  ISETP.NE.AND P4, PT, R3, RZ, PT ;  /* 0x000000ff0300720c */ /* 0x000fe20003f85270 */
[----:B------:R-:W-:Y:S01]  /*0a50*/  IMAD.IADD R15, R2, 0x1, -R15 ;  /* 0x00000001020f7824 */ /* 0x000fe200078e0a0f */
[--C-:B------:R-:W-:Y:S01]  /*0a60*/  SHF.R.S32.HI R13, RZ, 0x3, R11.reuse ;  /* 0x00000003ff0d7819 */ /* 0x100fe2000001140b */
[----:B------:R-:W1:Y:S01]  /*0a70*/  LDC R2, c[0x0][0x140] ;  /* 0x00005000ff027b82 */ /* 0x000e620000000800 */
[----:B------:R-:W-:Y:S01]  /*0a80*/  SHF.R.S32.HI R14, RZ, 0x1f, R11 ;  /* 0x0000001fff0e7819 */ /* 0x000fe2000001140b */
[----:B----4-:R-:W-:Y:S01]  /*0a90*/  IMAD.MOV R24, RZ, RZ, -R16 ;  /* 0x000000ffff187224 */ /* 0x010fe200078e0a10 */
[----:B------:R-:W-:Y:S02]  /*0aa0*/  MOV R22, 0x1 ;  /* 0x0000000100167802 */ /* 0x000fe40000000f00 */
[----:B------:R-:W-:Y:S02]  /*0ab0*/  LEA.HI R14, R14, R13, RZ, 0x2 ;  /* 0x0000000d0e0e7211 */ /* 0x000fe400078f10ff */
[----:B-----5:R-:W-:Y:S01]  /*0ac0*/  ISETP.NE.OR P0, PT, R0, RZ, !P0 ;  /* 0x000000ff0000720c */ /* 0x020fe20004705670 */
[----:B------:R-:W4:Y:S01]  /*0ad0*/  LDC R11, c[0x0][0x148] ;  /* 0x00005200ff0b7b82 */ /* 0x000f220000000800 */
[----:B------:R-:W-:-:S02]  /*0ae0*/  LOP3.LUT R14, R14, 0xfffffffc, RZ, 0xc0, !PT ;  /* 0xfffffffc0e0e7812 */ /* 0x000fc400078ec0ff */
[----:B------:R-:W-:-:S03]  /*0af0*/  ISETP.NE.AND P5, PT, R7, RZ, PT ;  /* 0x000000ff0700720c */ /* 0x000fc60003fa5270 */
[----:B------:R-:W-:-:S04]  /*0b00*/  IMAD.IADD R14, R13, 0x1, -R14 ;  /* 0x000000010d0e7824 */ /* 0x000fc800078e0a0e */
[----:B------:R-:W-:Y:S02]  /*0b10*/  IMAD R14, R15, 0x4, R14 ;  /* 0x000000040f0e7824 */ /* 0x000fe400078e020e */
[----:B------:R-:W-:Y:S01]  /*0b20*/  VOTEU.ALL UP0, P0 ;  /* 0x00000000003f7886 */ /* 0x000fe20000000000 */
[----:B------:R-:W-:Y:S01]  /*0b30*/  VOTEU.ALL UP1, P0 ;  /* 0x00000000003f7886 */ /* 0x000fe20000020000 */
[C---:B------:R-:W-:Y:S01]  /*0b40*/  IMAD.SHL.U32 R23, R14.reuse, 0x4, RZ ;  /* 0x000000040e177824 */ /* 0x040fe200078e00ff */
[----:B------:R-:W-:Y:S02]  /*0b50*/  LEA.HI R0, R14, R14, RZ, 0x1 ;  /* 0x0000000e0e007211 */ /* 0x000fe400078f08ff */
[----:B------:R-:W5:Y:S01]  /*0b60*/  @!UP0 S2UR UR7, SR_CgaCtaId ;  /* 0x00000000000789c3 */ /* 0x000f620000008800 */
[----:B------:R-:W-:Y:S01]  /*0b70*/  @!UP0 UMOV UR6, 0x400 ;  /* 0x0000040000068882 */ /* 0x000fe20000000000 */
[----:B------:R-:W-:Y:S01]  /*0b80*/  LOP3.LUT R13, R0, 0xfffffffe, RZ, 0xc0, !PT ;  /* 0xfffffffe000d7812 */ /* 0x000fe200078ec0ff */
[----:B------:R-:W-:-:S04]  /*0b90*/  @!UP0 UIADD3 UR4, -UR4, 0x100000, URZ ;  /* 0x0010000004048890 */ /* 0x000fc8000fffe13f */
[----:B------:R-:W-:Y:S02]  /*0ba0*/  @!UP0 USHF.L.U32 UR5, UR4, 0xb, URZ ;  /* 0x0000000b04058899 */ /* 0x000fe4000800063f */
[----:B------:R-:W-:Y:S01]  /*0bb0*/  @!UP0 USHF.L.U32 UR4, UR4, 0x1, URZ ;  /* 0x0000000104048899 */ /* 0x000fe2000800063f */
[----:B------:R-:W-:Y:S02]  /*0bc0*/  LOP3.LUT R23, R14, 0xc, R23, 0x78, !PT ;  /* 0x0000000c0e177812 */ /* 0x000fe400078e7817 */
[----:B-1----:R-:W-:Y:S01]  /*0bd0*/  ISETP.EQ.U32.AND P3, PT, R2, 0x1, PT ;  /* 0x000000010200780c */ /* 0x002fe20003f62070 */
[----:B------:R-:W-:Y:S02]  /*0be0*/  IMAD.IADD R13, R14, 0x1, -R13 ;  /* 0x000000010e0d7824 */ /* 0x000fe400078e0a0d */
[----:B------:R-:W-:-:S03]  /*0bf0*/  VIADD R14, R7, 0xffffffff ;  /* 0xffffffff070e7836 */ /* 0x000fc60000000000 */
[----:B------:R-:W-:Y:S01]  /*0c00*/  ISETP.NE.AND P1, PT, R13, R10, PT ;  /* 0x0000000a0d00720c */ /* 0x000fe20003f25270 */
[----:B----4-:R-:W-:Y:S01]  /*0c10*/  IMAD R13, R11, R24, R8 ;  /* 0x000000180b0d7224 */ /* 0x010fe200078e0208 */
[----:B-----5:R-:W-:-:S11]  /*0c20*/  @!UP0 ULEA UR6, UR7, UR6, 0x18 ;  /* 0x0000000607068291 */ /* 0x020fd6000f8ec03f */
[C---:B------:R-:W-:Y:S01]  /*0c30*/  @P1 LEA.HI R0, R23.reuse, R23, RZ, 0x1 ;  /* 0x0000001717001211 */ /* 0x040fe200078f08ff */
[----:B------:R-:W-:Y:S01]  /*0c40*/  VOTEU.ALL UP0, P0 ;  /* 0x00000000003f7886 */ /* 0x000fe20000000000 */
[----:B------:R-:W-:Y:S02]  /*0c50*/  LOP3.LUT P0, RZ, R12, 0x7, RZ, 0xc0, !PT ;  /* 0x000000070cff7812 */ /* 0x000fe4000780c0ff */
[----:B------:R-:W-:Y:S02]  /*0c60*/  @P1 SHF.R.S32.HI R0, RZ, 0x1, R0 ;  /* 0x00000001ff001819 */ /* 0x000fe40000011400 */
[----:B------:R-:W-:Y:S02]  /*0c70*/  ISETP.LT.U32.AND P0, PT, R23, 0x2, !P0 ;  /* 0x000000021700780c */ /* 0x000fe40004701070 */
[----:B------:R-:W-:Y:S01]  /*0c80*/  @P1 ISETP.NE.AND P6, PT, R0, R13, PT ;  /* 0x0000000d0000120c */ /* 0x000fe20003fc5270 */
[----:B------:R-:W1:Y:S02]  /*0c90*/  FENCE.VIEW.ASYNC.S ;  /* 0x00000000000073c6 */ /* 0x000e640000000000 */
[----:B-1----:R1:W4:Y:S01]  /*0ca0*/  @!UP0 SYNCS.EXCH.64 URZ, [UR6+0x100], UR4 ;  /* 0x00010004063f85b2 */ /* 0x0023220008000100 */
[----:B------:R-:W-:-:S02]  /*0cb0*/  @P1 SEL R22, RZ, 0x1, P6 ;  /* 0x00000001ff161807 */ /* 0x000fc40003000000 */
[C---:B------:R-:W-:Y:S02]  /*0cc0*/  ISETP.EQ.OR P1, PT, R3.reuse, 0x3, !P4 ;  /* 0x000000030300780c */ /* 0x040fe40006722670 */
[----:B------:R-:W-:Y:S02]  /*0cd0*/  ISETP.EQ.AND P6, PT, R3, 0x2, !P5 ;  /* 0x000000020300780c */ /* 0x000fe40006fc2270 */
[----:B------:R-:W-:Y:S02]  /*0ce0*/  ISETP.EQ.AND P1, PT, R7, RZ, P1 ;  /* 0x000000ff0700720c */ /* 0x000fe40000f22270 */
[----:B------:R-:W-:Y:S02]  /*0cf0*/  SEL R7, RZ, 0x1, !P0 ;  /* 0x00000001ff077807 */ /* 0x000fe40004000000 */
[----:B------:R-:W-:Y:S02]  /*0d00*/  ISETP.GE.U32.AND P0, PT, R14, 0x2, PT ;  /* 0x000000020e00780c */ /* 0x000fe40003f06070 */
[----:B------:R-:W-:-:S02]  /*0d10*/  SEL R0, RZ, 0x1, !P6 ;  /* 0x00000001ff007807 */ /* 0x000fc40007000000 */
[----:B------:R-:W-:Y:S01]  /*0d20*/  SEL R19, RZ, 0x1, !P1 ;  /* 0x00000001ff137807 */ /* 0x000fe20004800000 */
[----:B------:R1:W1:Y:S01]  /*0d30*/  @!UP1 SYNCS.EXCH.64 URZ, [UR6+0x108], UR4 ;  /* 0x00010804063f95b2 */ /* 0x0002620008000100 */
[----:B------:R-:W-:Y:S01]  /*0d40*/  LOP3.LUT R22, R22, R7, RZ, 0xc0, !PT ;  /* 0x0000000716167212 */ /* 0x000fe200078ec0ff */
[----:B------:R-:W-:Y:S01]  /*0d50*/  NOP ;  /* 0x0000000000007918 */ /* 0x000fe20000000000 */
[----:B------:R-:W-:Y:S02]  /*0d60*/  SEL R0, R0, 0x2, P0 ;  /* 0x0000000200007807 */ /* 0x000fe40000000000 */
[----:B------:R-:W-:Y:S01]  /*0d70*/  SEL R19, R19, 0x2, P0 ;  /* 0x0000000213137807 */ /* 0x000fe20000000000 */
[----:B------:R-:W-:Y:S06]  /*0d80*/  @!P3 BRA `(.L_x_8) ;  /* 0x000000000008b947 */ /* 0x000fec0003800000 */
[----:B-1234-:R-:W-:Y:S01]  /*0d90*/  UCGABAR_ARV ;  /* 0x00000000000079c7 */ /* 0x01efe20008000000 */
[----:B------:R-:W-:Y:S05]  /*0da0*/  BRA `(.L_x_9) ;  /* 0x0000000000047947 */ /* 0x000fea0003800000 */
.L_x_8:
[----:B-1234-:R-:W-:Y:S01]  /*0db0*/  NOP ;  /* 0x0000000000007918 */ /* 0x01efe20000000000 */
.L_x_9:
[----:B------:R-:W1:Y:S01]  /*0dc0*/  LDC R2, c[0x0][0x904] ;  /* 0x00024100ff027b82 */ /* 0x000e620000000800 */
[----:B------:R-:W-:Y:S02]  /*0dd0*/  IMAD.U32 R12, RZ, RZ, UR9 ;  /* 0x00000009ff0c7e24 */ /* 0x000fe4000f8e00ff */
[----:B------:R-:W-:Y:S01]  /*0de0*/  IMAD.MOV.U32 R13, RZ, RZ, RZ ;  /* 0x000000ffff0d7224 */ /* 0x000fe200078e00ff */
[----:B-1----:R-:W-:-:S04]  /*0df0*/  ISETP.NE.AND P1, PT, R2, 0x1, PT ;  /* 0x000000010200780c */ /* 0x002fc80003f25270 */
[----:B------:R-:W-:-:S09]  /*0e00*/  P2R R7, PR, RZ, 0x2 ;  /* 0x00000002ff077803 */ /* 0x000fd20000000000 */
[----:B------:R-:W1:Y:S01]  /*0e10*/  @P1 LDC R17, c[0x0][0x10] ;  /* 0x00000400ff111b82 */ /* 0x000e620000000800 */
[----:B------:R-:W-:Y:S02]  /*0e20*/  @P1 IMAD.MOV.U32 R9, RZ, RZ, RZ ;  /* 0x000000ffff091224 */ /* 0x000fe400078e00ff */
[----:B------:R-:W-:-:S05]  /*0e30*/  @P1 IMAD.MOV.U32 R15, RZ, RZ, RZ ;  /* 0x000000ffff0f1224 */ /* 0x000fca00078e00ff */
[----:B------:R-:W2:Y:S01]  /*0e40*/  @!P1 LDC R7, c[0x0][0xc] ;  /* 0x00000300ff079b82 */ /* 0x000ea20000000800 */
[----:B------:R-:W-:Y:S01]  /*0e50*/  ULDC UR4, c[0x0][0xc] ;  /* 0x0000030000047ab9 */ /* 0x000fe20000000800 */
[----:B------:R-:W-:Y:S01]  /*0e60*/  ULDC UR5, c[0x0][0x10] ;  /* 0x0000040000057ab9 */ /* 0x000fe20000000800 */
[----:B------:R-:W-:Y:S01]  /*0e70*/  ULDC UR6, c[0x0][0x14] ;  /* 0x0000050000067ab9 */ /* 0x000fe20000000800 */
[----:B------:R-:W-:-:S04]  /*0e80*/  UIMAD.WIDE.U32 UR4, UR4, UR5, URZ ;  /* 0x00000005040472a5 */ /* 0x000fc8000f8e003f */
[----:B------:R-:W-:Y:S02]  /*0e90*/  UIMAD.WIDE.U32 UR40, UR4, UR6, URZ ;  /* 0x00000006042872a5 */ /* 0x000fe4000f8e003f */
[----:B------:R-:W-:-:S04]  /*0ea0*/  UIMAD UR38, UR5, UR6, URZ ;  /* 0x00000006052672a4 */ /* 0x000fc8000f8e023f */
[----:B------:R-:W-:Y:S01]  /*0eb0*/  UIADD3 UR38, UR41, UR38, URZ ;  /* 0x0000002629267290 */ /* 0x000fe2000fffe03f */
[----:B-1----:R-:W-:-:S04]  /*0ec0*/  @P1 IMAD.WIDE.U32 R16, R17, UR9, R8 ;  /* 0x0000000911101c25 */ /* 0x002fc8000f8e0008 */
[----:B------:R-:W-:Y:S02]  /*0ed0*/  @P1 IMAD.IADD R17, R17, 0x1, R15 ;  /* 0x0000000111111824 */ /* 0x000fe400078e020f */
[----:B--2---:R-:W-:-:S04]  /*0ee0*/  @!P1 IMAD.WIDE.U32 R12, R8, R7, R12 ;  /* 0x00000007080c9225 */ /* 0x004fc800078e000c */
[----:B------:R-:W-:Y:S01]  /*0ef0*/  @!P1 IMAD.MOV.U32 R17, RZ, RZ, R13 ;  /* 0x000000ffff119224 */ /* 0x000fe200078e000d */
[----:B------:R-:W-:Y:S01]  /*0f00*/  @!P1 MOV R16, R12 ;  /* 0x0000000c00109202 */ /* 0x000fe20000000f00 */
[----:B------:R-:W-:Y:S06]  /*0f10*/  @!P3 BRA `(.L_x_10) ;  /* 0x00000000000cb947 */ /* 0x000fec0003800000 */
[----:B------:R-:W-:Y:S01]  /*0f20*/  UCGABAR_WAIT ;  /* 0x0000000000007dc7 */ /* 0x000fe20008000000 */
[----:B------:R-:W-:Y:S01]  /*0f30*/  CCTL.IVALL ;  /* 0x00000000ff00798f */ /* 0x000fe20002000000 */
[----:B------:R-:W-:Y:S05]  /*0f40*/  BRA `(.L_x_11) ;  /* 0x0000000000047947 */ /* 0x000fea0003800000 */
.L_x_10:
[----:B------:R-:W-:Y:S06]  /*0f50*/  BAR.SYNC.DEFER_BLOCKING 0x0 ;  /* 0x0000000000007b1d */ /* 0x000fec0000010000 */
.L_x_11:
[----:B------:R-:W1:Y:S01]  /*0f60*/  S2UR UR36, SR_CgaCtaId ;  /* 0x00000000002479c3 */ /* 0x000e620000008800 */
[----:B------:R-:W-:Y:S05]  /*0f70*/  @!P5 BRA `(.L_x_12) ;  /* 0x0000005400f0d947 */ /* 0x000fea0003800000 */
[----:B------:R-:W-:-:S13]  /*0f80*/  ISETP.GT.U32.AND P0, PT, R14, 0x1, PT ;  /* 0x000000010e00780c */ /* 0x000fda0003f04070 */
[----:B-1----:R-:W-:Y:S05]  /*0f90*/  @P0 EXIT ;  /* 0x000000000000094d */ /* 0x002fea0003800000 */
[----:B------:R-:W-:Y:S01]  /*0fa0*/  ULDC.64 UR4, c[0x0][0x8f8] ;  /* 0x00023e0000047ab9 */ /* 0x000fe20000000a00 */
[----:B------:R-:W-:Y:S01]  /*0fb0*/  UMOV UR47, 0xffffffff ;  /* 0xffffffff002f7882 */ /* 0x000fe20000000000 */
[----:B------:R-:W-:Y:S01]  /*0fc0*/  ISETP.GE.U32.AND P0, PT, R16, UR4, PT ;  /* 0x0000000410007c0c */ /* 0x000fe2000bf06070 */
[----:B------:R-:W-:Y:S01]  /*0fd0*/  IMAD.MOV.U32 R3, RZ, RZ, -0x1 ;  /* 0xffffffffff037424 */ /* 0x000fe200078e00ff */
[----:B------:R-:W-:Y:S01]  /*0fe0*/  PRMT R88, RZ, 0x7610, R88 ;  /* 0x00007610ff587816 */ /* 0x000fe20000000058 */
[----:B------:R-:W-:Y:S01]  /*0ff0*/  IMAD.MOV.U32 R7, RZ, RZ, -0x1 ;  /* 0xffffffffff077424 */ /* 0x000fe200078e00ff */
[----:B------:R-:W-:Y:S02]  /*1000*/  ISETP.GE.U32.AND.EX P0, PT, R17, UR5, PT, P0 ;  /* 0x0000000511007c0c */ /* 0x000fe4000bf06100 */
[----:B------:R-:W-:-:S11]  /*1010*/  PRMT R6, RZ, 0x7610, R6 ;  /* 0x00007610ff067816 */ /* 0x000fd60000000006 */
[----:B------:R-:W-:Y:S05]  /*1020*/  @P0 BRA `(.L_x_13) ;  /* 0x0000000400240947 */ /* 0x000fea0003800000 */
[----:B------:R-:W1:Y:S01]  /*1030*/  LDC.64 R20, c[0x0][0x8d0] ;  /* 0x00023400ff147b82 */ /* 0x000e620000000a00 */
[----:B------:R-:W-:Y:S02]  /*1040*/  IMAD.MOV.U32 R4, RZ, RZ, R16 ;  /* 0x000000ffff047224 */ /* 0x000fe400078e0010 */
[----:B------:R-:W-:-:S05]  /*1050*/  IMAD.MOV.U32 R5, RZ, RZ, R17 ;  /* 0x000000ffff057224 */ /* 0x000fca00078e0011 */
[----:B------:R-:W2:Y:S08]  /*1060*/  LDC R14, c[0x0][0x8d8] ;  /* 0x00023600ff0e7b82 */ /* 0x000eb00000000800 */
[----:B------:R-:W3:Y:S01]  /*1070*/  LDC.64 R26, c[0x0][0x8c8] ;  /* 0x00023200ff1a7b82 */ /* 0x000ee20000000a00 */
[----:B-1----:R-:W-:-:S04]  /*1080*/  ISETP.NE.U32.AND P0, PT, R20, RZ, PT ;  /* 0x000000ff1400720c */ /* 0x002fc80003f05070 */
[----:B------:R-:W-:-:S13]  /*1090*/  ISETP.NE.AND.EX P0, PT, R21, RZ, PT, P0 ;  /* 0x000000ff1500720c */ /* 0x000fda0003f05300 */
[----:B--23--:R-:W-:Y:S05]  /*10a0*/  @!P0 BRA `(.L_x_14) ;  /* 0x0000000000288947 */ /* 0x00cfea0003800000 */
[----:B------:R-:W1:Y:S02]  /*10b0*/  LDC R3, c[0x0][0x8dc] ;  /* 0x00023700ff037b82 */ /* 0x000e640000000800 */
[----:B-1----:R-:W-:-:S05]  /*10c0*/  IADD3 R3, P0, R16, R3, RZ ;  /* 0x0000000310037210 */ /* 0x002fca0007f1e0ff */
[----:B------:R-:W-:-:S04]  /*10d0*/  IMAD.X R15, RZ, RZ, R17, P0 ;  /* 0x000000ffff0f7224 */ /* 0x000fc800000e0611 */
[----:B------:R-:W-:-:S04]  /*10e0*/  IMAD.WIDE.U32 R4, R15, R20, RZ ;  /* 0x000000140f047225 */ /* 0x000fc800078e00ff */
[----:B------:R-:W-:-:S04]  /*10f0*/  IMAD.WIDE.U32 R6, P0, R3, R21, R4 ;  /* 0x0000001503067225 */ /* 0x000fc80007800004 */
[----:B------:R-:W-:Y:S01]  /*1100*/  IMAD.WIDE.U32 R4, R3, R20, RZ ;  /* 0x0000001403047225 */ /* 0x000fe200078e00ff */
[----:B------:R-:W-:-:S03]  /*1110*/  IADD3.X R13, RZ, RZ, RZ, P0, !PT ;  /* 0x000000ffff0d7210 */ /* 0x000fc600007fe4ff */
[----:B------:R-:W-:Y:S01]  /*1120*/  IMAD.MOV.U32 R12, RZ, RZ, R7 ;  /* 0x000000ffff0c7224 */ /* 0x000fe200078e0007 */
[----:B------:R-:W-:-:S05]  /*1130*/  IADD3 RZ, P0, R5, R6, RZ ;  /* 0x0000000605ff7210 */ /* 0x000fca0007f1e0ff */
[----:B------:R-:W-:-:S08]  /*1140*/  IMAD.WIDE.U32.X R4, R15, R21, R12, P0 ;  /* 0x000000150f047225 */ /* 0x000fd000000e040c */
.L_x_14:
[----:B------:R-:W1:Y:S01]  /*1150*/  LDC.64 R28, c[0x0][0x8e8] ;  /* 0x00023a00ff1c7b82 */ /* 0x000e620000000a00 */
[-CC-:B------:R-:W-:Y:S01]  /*1160*/  SHF.R.U64 R30, R4, R14.reuse, R5.reuse ;  /* 0x0000000e041e7219 */ /* 0x180fe20000001205 */
[----:B------:R-:W-:Y:S01]  /*1170*/  ULDC UR4, c[0x0][0x900] ;  /* 0x0002400000047ab9 */ /* 0x000fe20000000800 */
[----:B------:R-:W-:Y:S01]  /*1180*/  SHF.R.U32.HI R3, RZ, R14, R5 ;  /* 0x0000000eff037219 */ /* 0x000fe20000011605 */
[----:B------:R-:W-:Y:S01]  /*1190*/  IMAD R25, R11, R24, R8 ;  /* 0x000000180b197224 */ /* 0x000fe200078e0208 */
[----:B------:R-:W-:-:S03]  /*11a0*/  IADD3 R7, P0, RZ, -R30, RZ ;  /* 0x8000001eff077210 */ /* 0x000fc60007f1e0ff */
[----:B------:R-:W2:Y:S02]  /*11b0*/  LDC R20, c[0x0][0x8c0] ;  /* 0x00023000ff147b82 */ /* 0x000ea40000000800 */
[----:B------:R-:W-:Y:S02]  /*11c0*/  IMAD.X R3, RZ, RZ, ~R3, P0 ;  /* 0x000000ffff037224 */ /* 0x000fe400000e0e03 */
[----:B------:R-:W-:-:S04]  /*11d0*/  IMAD.WIDE.U32 R4, R7, R26, R16 ;  /* 0x0000001a07047225 */ /* 0x000fc800078e0010 */
[----:B------:R-:W3:Y:S01]  /*11e0*/  LDC R14, c[0x0][0x8b0] ;  /* 0x00022c00ff0e7b82 */ /* 0x000ee20000000800 */
[----:B------:R-:W-:-:S04]  /*11f0*/  IMAD R6, R3, R26, RZ ;  /* 0x0000001a03067224 */ /* 0x000fc800078e02ff */
[----:B------:R-:W-:-:S03]  /*1200*/  IMAD R3, R7, R27, R6 ;  /* 0x0000001b07037224 */ /* 0x000fc600078e0206 */
[----:B------:R-:W4:Y:S01]  /*1210*/  LDC R26, c[0x0][0x8a8] ;  /* 0x00022a00ff1a7b82 */ /* 0x000f220000000800 */
[----:B------:R-:W-:Y:S01]  /*1220*/  IMAD.IADD R3, R5, 0x1, R3 ;  /* 0x0000000105037824 */ /* 0x000fe200078e0203 */
[----:B-1----:R-:W-:-:S04]  /*1230*/  ISETP.NE.U32.AND P0, PT, R28, RZ, PT ;  /* 0x000000ff1c00720c */ /* 0x002fc80003f05070 */
[----:B------:R-:W-:Y:S02]  /*1240*/  ISETP.NE.AND.EX P0, PT, R29, RZ, PT, P0 ;  /* 0x000000ff1d00720c */ /* 0x000fe40003f05300 */
[----:B------:R-:W1:Y:S01]  /*1250*/  LDC R13, c[0x0][0x8f0] ;  /* 0x00023c00ff0d7b82 */ /* 0x000e620000000800 */
[-CC-:B--2---:R-:W-:Y:S02]  /*1260*/  SHF.R.U64 R12, R4, R20.reuse, R3.reuse ;  /* 0x00000014040c7219 */ /* 0x184fe40000001203 */
[----:B------:R-:W-:-:S05]  /*1270*/  SHF.R.U32.HI R3, RZ, R20, R3 ;  /* 0x00000014ff037219 */ /* 0x000fca0000011603 */
[----:B------:R-:W2:Y:S01]  /*1280*/  LDC R15, c[0x0][0x8e0] ;  /* 0x00023800ff0f7b82 */ /* 0x000ea20000000800 */
[-CC-:B---3--:R-:W-:Y:S02]  /*1290*/  SHF.R.U64 R20, R12, R14.reuse, R3.reuse ;  /* 0x0000000e0c147219 */ /* 0x188fe40000001203 */
[----:B------:R-:W-:Y:S01]  /*12a0*/  SHF.R.U32.HI R4, RZ, R14, R3 ;  /* 0x0000000eff047219 */ /* 0x000fe20000011603 */
[----:B------:R-:W-:-:S03]  /*12b0*/  IMAD.MOV.U32 R3, RZ, RZ, -0x1 ;  /* 0xffffffffff037424 */ /* 0x000fc600078e00ff */
[--C-:B------:R-:W-:Y:S01]  /*12c0*/  SHF.R.U64 R14, R20, UR4, R4.reuse ;  /* 0x00000004140e7c19 */ /* 0x100fe20008001204 */
[----:B------:R-:W3:Y:S01]  /*12d0*/  LDC R21, c[0x0][0x8b8] ;  /* 0x00022e00ff157b82 */ /* 0x000ee20000000800 */
[----:B------:R-:W-:Y:S02]  /*12e0*/  SHF.L.U32 R3, R3, UR4, RZ ;  /* 0x0000000403037c19 */ /* 0x000fe400080006ff */
[----:B------:R-:W-:Y:S01]  /*12f0*/  SHF.R.U32.HI R5, RZ, UR4, R4 ;  /* 0x00000004ff057c19 */ /* 0x000fe20008011604 */
[----:B------:R-:W-:Y:S01]  /*1300*/  IMAD.MOV.U32 R4, RZ, RZ, R14 ;  /* 0x000000ffff047224 */ /* 0x000fe200078e000e */
[----:B------:R-:W-:Y:S01]  /*1310*/  LOP3.LUT R3, RZ, R3, RZ, 0x33, !PT ;  /* 0x00000003ff037212 */ /* 0x000fe200078e33ff */
[----:B----4-:R-:W-:Y:S06]  /*1320*/  @!P0 BRA `(.L_x_15) ;  /* 0x0000000000288947 */ /* 0x010fec0003800000 */
[----:B------:R-:W4:Y:S02]  /*1330*/  LDC R9, c[0x0][0x8f4] ;  /* 0x00023d00ff097b82 */ /* 0x000f240000000800 */
[----:B----4-:R-:W-:-:S05]  /*1340*/  IADD3 R9, P0, R14, R9, RZ ;  /* 0x000000090e097210 */ /* 0x010fca0007f1e0ff */
        /* <DEDUP_REMOVED lines=8> */
.L_x_15:
[----:B-1----:R-:W-:Y:S01]  /*13d0*/  SHF.R.U64 R4, R4, R13, R5 ;  /* 0x0000000d04047219 */ /* 0x002fe20000001205 */
[----:B------:R-:W-:Y:S01]  /*13e0*/  USHF.L.U32 UR4, UR37, UR4, URZ ;  /* 0x0000000425047299 */ /* 0x000fe2000800063f */
[----:B------:R-:W-:Y:S01]  /*13f0*/  LOP3.LUT R3, R20, R3, RZ, 0xc0, !PT ;  /* 0x0000000314037212 */ /* 0x000fe200078ec0ff */
[----:B------:R-:W-:Y:S01]  /*1400*/  VIADD R5, R26, 0xffffffff ;  /* 0xffffffff1a057836 */ /* 0x000fe20000000000 */
[----:B------:R-:W-:Y:S01]  /*1410*/  SEL R10, R10, R25, !P1 ;  /* 0x000000190a0a7207 */ /* 0x000fe20004800000 */
[----:B------:R-:W-:Y:S01]  /*1420*/  IMAD.MOV R6, RZ, RZ, -R4 ;  /* 0x000000ffff067224 */ /* 0x000fe200078e0a04 */
[----:B------:R-:W-:Y:S01]  /*1430*/  R2UR UR47, R30 ;  /* 0x000000001e2f72ca */ /* 0x000fe200000e0000 */
[----:B------:R-:W-:Y:S01]  /*1440*/  IMAD R7, R4, UR4, R3 ;  /* 0x0000000404077c24 */ /* 0x000fe2000f8e0203 */
[----:B------:R-:W-:Y:S01]  /*1450*/  LOP3.LUT R5, R12, R5, RZ, 0xc0, !PT ;  /* 0x000000050c057212 */ /* 0x000fe200078ec0ff */
[----:B--2---:R-:W-:Y:S02]  /*1460*/  IMAD R3, R6, R15, R14 ;  /* 0x0000000f06037224 */ /* 0x004fe400078e020e */
[----:B---3--:R-:W-:-:S02]  /*1470*/  IMAD R10, R7, R21, R10 ;  /* 0x00000015070a7224 */ /* 0x008fc400078e020a */
[----:B------:R-:W-:Y:S02]  /*1480*/  IMAD R3, R3, R26, R5 ;  /* 0x0000001a03037224 */ /* 0x000fe400078e0205 */
[----:B------:R-:W-:-:S03]  /*1490*/  IMAD.MOV.U32 R6, RZ, RZ, 0x1 ;  /* 0x00000001ff067424 */ /* 0x000fc600078e00ff */
[----:B------:R-:W-:Y:S02]  /*14a0*/  SEL R7, R3, R10, !P1 ;  /* 0x0000000a03077207 */ /* 0x000fe40004800000 */
[----:B------:R-:W-:-:S07]  /*14b0*/  SEL R3, R10, R3, !P1 ;  /* 0x000000030a037207 */ /* 0x000fce0004800000 */
.L_x_13:
[----:B------:R-:W-:-:S08]  /*14c0*/  NOP ;  /* 0x0000000000007918 */ /* 0x000fd00000000000 */
[----:B------:R-:W1:Y:S02]  /*14d0*/  USETMAXREG.TRY_ALLOC.CTAPOOL UP0, 0xe8 ;  /* 0x000000e8000079c8 */ /* 0x000e640008000600 */
[----:B-1----:R-:W-:-:S13]  /*14e0*/  PLOP3.LUT P0, PT, PT, PT, UP0, 0x80, 0x0 ;  /* 0x000000000000781c */ /* 0x002fda0003f0f008 */
[----:B------:R-:W-:Y:S05]  /*14f0*/  @!P0 BRA `(.L_x_13) ;  /* 0xfffffffc00f08947 */ /* 0x000fea000383ffff */
[----:B------:R-:W-:Y:S02]  /*1500*/  ULDC.64 UR4, c[0x0][0x590] ;  /* 0x0001640000047ab9 */ /* 0x000fe40000000a00 */
[----:B------:R-:W-:-:S04]  /*1510*/  ISETP.NE.U32.AND P0, PT, RZ, UR4, PT ;  /* 0x00000004ff007c0c */ /* 0x000fc8000bf05070 */
[----:B------:R-:W-:-:S13]  /*1520*/  ISETP.NE.AND.EX P0, PT, RZ, UR5, PT, P0 ;  /* 0x00000005ff007c0c */ /* 0x000fda000bf05300 */
[----:B------:R-:W-:Y:S05]  /*1530*/  @P0 BRA `(.L_x_16) ;  /* 0x00000000002c0947 */ /* 0x000fea0003800000 */
[----:B------:R-:W-:Y:S02]  /*1540*/  ULDC.64 UR4, c[0x0][0x588] ;  /* 0x0001620000047ab9 */ /* 0x000fe40000000a00 */
[----:B------:R-:W-:-:S04]  /*1550*/  ISETP.NE.U32.AND P0, PT, RZ, UR4, PT ;  /* 0x00000004ff007c0c */ /* 0x000fc8000bf05070 */
[----:B------:R-:W-:-:S13]  /*1560*/  ISETP.NE.AND.EX P0, PT, RZ, UR5, PT, P0 ;  /* 0x00000005ff007c0c */ /* 0x000fda000bf05300 */
[----:B------:R-:W-:Y:S05]  /*1570*/  @!P0 BRA `(.L_x_17) ;  /* 0x0000000000108947 */ /* 0x000fea0003800000 */
[----:B------:R-:W1:Y:S02]  /*1580*/  LDC.64 R90, c[0x0][0x588] ;  /* 0x00016200ff5a7b82 */ /* 0x000e640000000a00 */
[----:B-1----:R1:W5:Y:S01]  /*1590*/  LDG.E R90, desc[UR42][R90.64] ;  /* 0x0000002a5a5a7981 */ /* 0x002362000c1e1900 */
[----:B------:R-:W-:Y:S01]  /*15a0*/  IMAD.MOV.U32 R88, RZ, RZ, 0x1 ;  /* 0x00000001ff587424 */ /* 0x000fe200078e00ff */
[----:B------:R-:W-:Y:S06]  /*15b0*/  BRA `(.L_x_16) ;  /* 0x00000000000c7947 */ /* 0x000fec0003800000 */
.L_x_17:
[----:B------:R-:W-:Y:S01]  /*15c0*/  ULDC UR4, c[0x0][0x580] ;  /* 0x0001600000047ab9 */ /* 0x000fe20000000800 */
[----:B------:R-:W-:Y:S01]  /*15d0*/  IMAD.MOV.U32 R88, RZ, RZ, 0x1 ;  /* 0x00000001ff587424 */ /* 0x000fe200078e00ff */
[----:B------:R-:W-:-:S07]  /*15e0*/  MOV R90, UR4 ;  /* 0x00000004005a7c02 */ /* 0x000fce0008000f00 */
.L_x_16:
        /* <DEDUP_REMOVED lines=10> */
[----:B------:R-:W-:Y:S05]  /*1690*/  BRA `(.L_x_18) ;  /* 0x0000000000087947 */ /* 0x000fea0003800000 */
.L_x_19:
[----:B------:R-:W-:Y:S02]  /*16a0*/  ULDC UR4, c[0x0][0x5a0] ;  /* 0x0001680000047ab9 */ /* 0x000fe40000000800 */
[----:B-1----:R-:W-:-:S07]  /*16b0*/  IMAD.U32 R91, RZ, RZ, UR4 ;  /* 0x00000004ff5b7e24 */ /* 0x002fce000f8e00ff */
.L_x_18:
[----:B------:R-:W-:-:S13]  /*16c0*/  LOP3.LUT P0, RZ, R6, 0xff, RZ, 0xc0, !PT ;  /* 0x000000ff06ff7812 */ /* 0x000fda000780c0ff */
[----:B------:R-:W-:Y:S05]  /*16d0*/  @!P0 EXIT ;  /* 0x000000000000894d */ /* 0x000fea0003800000 */
[----:B------:R-:W-:Y:S01]  /*16e0*/  ULDC UR4, c[0x0][0x28c] ;  /* 0x0000a30000047ab9 */ /* 0x000fe20000000800 */
[----:B------:R-:W-:Y:S01]  /*16f0*/  LOP3.LUT R89, R0, 0x1, RZ, 0xfc, !PT ;  /* 0x0000000100597812 */ /* 0x000fe200078efcff */
[----:B------:R-:W-:Y:S01]  /*1700*/  UIADD3 UR4, UR4, 0x3f, URZ ;  /* 0x0000003f04047890 */ /* 0x000fe2000fffe03f */
[----:B------:R-:W-:Y:S02]  /*1710*/  LOP3.LUT R158, R19, 0x1, RZ, 0xfc, !PT ;  /* 0x00000001139e7812 */ /* 0x000fe400078efcff */
[----:B------:R-:W-:Y:S01]  /*1720*/  CS2R R92, SRZ ;  /* 0x00000000005c7805 */ /* 0x000fe2000001ff00 */
[----:B------:R-:W-:Y:S01]  /*1730*/  ULDC.64 UR48, c[0x0][0x198] ;  /* 0x0000660000307ab9 */ /* 0x000fe20000000a00 */
[----:B------:R-:W-:Y:S01]  /*1740*/  USHF.R.S32.HI UR5, URZ, 0x1f, UR4 ;  /* 0x0000001f3f057899 */ /* 0x000fe20008011404 */
[----:B------:R-:W-:-:S03]  /*1750*/  UMOV UR39, URZ ;  /* 0x0000003f00277c82 */ /* 0x000fc60008000000 */
[----:B------:R-:W-:-:S03]  /*1760*/  ULEA.HI UR5, UR5, UR4, URZ, 0x6 ;  /* 0x0000000405057291 */ /* 0x000fc6000f8f303f */
[----:B------:R-:W-:Y:S01]  /*1770*/  UMOV UR4, URZ ;  /* 0x0000003f00047c82 */ /* 0x000fe20008000000 */
[----:B------:R-:W-:-:S12]  /*1780*/  USHF.R.S32.HI UR50, URZ, 0x6, UR5 ;  /* 0x000000063f327899 */ /* 0x000fd80008011405 */
.L_x_100:
[----:B------:R-:W-:Y:S01]  /*1790*/  LOP3.LUT R0, R18, 0x80, RZ, 0xc0, !PT ;  /* 0x0000008012007812 */ /* 0x000fe200078ec0ff */
[----:B------:R-:W3:Y:S01]  /*17a0*/  S2UR UR9, SR_CgaCtaId ;  /* 0x00000000000979c3 */ /* 0x000ee20000008800 */
[----:B------:R-:W-:Y:S01]  /*17b0*/  UMOV UR51, 0x400 ;  /* 0x0000040000337882 */ /* 0x000fe20000000000 */
[----:B------:R-:W-:Y:S01]  /*17c0*/  UMOV UR5, URZ ;  /* 0x0000003f00057c82 */ /* 0x000fe20008000000 */
[----:B------:R-:W-:Y:S01]  /*17d0*/  SHF.R.U32.HI R0, RZ, 0x7, R0 ;  /* 0x00000007ff007819 */ /* 0x000fe20000011600 */
[----:B------:R-:W-:Y:S01]  /*17e0*/  UMOV UR6, URZ ;  /* 0x0000003f00067c82 */ /* 0x000fe20008000000 */
[----:B------:R-:W-:Y:S01]  /*17f0*/  UMOV UR13, UR4 ;  /* 0x00000004000d7c82 */ /* 0x000fe20008000000 */
[----:B------:R-:W-:Y:S02]  /*1800*/  CS2R R94, SRZ ;  /* 0x00000000005e7805 */ /* 0x000fe4000001ff00 */
[----:B------:R-:W-:Y:S01]  /*1810*/  CS2R R96, SRZ ;  /* 0x0000000000607805 */ /* 0x000fe2000001ff00 */
[----:B--2---:R-:W2:Y:S01]  /*1820*/  LDC R4, c[0x0][0x28c] ;  /* 0x0000a300ff047b82 */ /* 0x004ea20000000800 */
[----:B------:R-:W4:Y:S01]  /*1830*/  SHFL.IDX PT, R0, R0, RZ, 0x1f ;  /* 0x00001fff00007589 */ /* 0x000f2200000e0000 */
[----:B------:R-:W-:-:S02]  /*1840*/  CS2R R98, SRZ ;  /* 0x0000000000627805 */ /* 0x000fc4000001ff00 */
[----:B------:R-:W-:Y:S02]  /*1850*/  CS2R R100, SRZ ;  /* 0x0000000000647805 */ /* 0x000fe4000001ff00 */
[----:B------:R-:W-:Y:S02]  /*1860*/  CS2R R102, SRZ ;  /* 0x0000000000667805 */ /* 0x000fe4000001ff00 */
[----:B------:R-:W-:Y:S02]  /*1870*/  CS2R R104, SRZ ;  /* 0x0000000000687805 */ /* 0x000fe4000001ff00 */
[----:B------:R-:W-:Y:S02]  /*1880*/  CS2R R106, SRZ ;  /* 0x00000000006a7805 */ /* 0x000fe4000001ff00 */
[----:B------:R-:W-:Y:S02]  /*1890*/  CS2R R108, SRZ ;  /* 0x00000000006c7805 */ /* 0x000fe4000001ff00 */
[----:B------:R-:W-:-:S02]  /*18a0*/  CS2R R110, SRZ ;  /* 0x00000000006e7805 */ /* 0x000fc4000001ff00 */
[----:B------:R-:W-:Y:S02]  /*18b0*/  CS2R R112, SRZ ;  /* 0x0000000000707805 */ /* 0x000fe4000001ff00 */
[----:B------:R-:W-:Y:S02]  /*18c0*/  CS2R R114, SRZ ;  /* 0x0000000000727805 */ /* 0x000fe4000001ff00 */
[----:B------:R-:W-:Y:S02]  /*18d0*/  CS2R R116, SRZ ;  /* 0x0000000000747805 */ /* 0x000fe4000001ff00 */
[----:B------:R-:W-:Y:S02]  /*18e0*/  CS2R R118, SRZ ;  /* 0x0000000000767805 */ /* 0x000fe4000001ff00 */
[----:B------:R-:W-:Y:S02]  /*18f0*/  CS2R R120, SRZ ;  /* 0x0000000000787805 */ /* 0x000fe4000001ff00 */
[----:B------:R-:W-:-:S02]  /*1900*/  CS2R R122, SRZ ;  /* 0x00000000007a7805 */ /* 0x000fc4000001ff00 */
[----:B------:R-:W-:Y:S01]  /*1910*/  CS2R R124, SRZ ;  /* 0x00000000007c7805 */ /* 0x000fe2000001ff00 */
[----:B---3--:R-:W-:Y:S01]  /*1920*/  ULEA UR51, UR9, UR51, 0x18 ;  /* 0x0000003309337291 */ /* 0x008fe2000f8ec03f */
[----:B------:R-:W-:Y:S02]  /*1930*/  CS2R R126, SRZ ;  /* 0x00000000007e7805 */ /* 0x000fe4000001ff00 */
[----:B------:R-:W-:Y:S02]  /*1940*/  CS2R R128, SRZ ;  /* 0x0000000000807805 */ /* 0x000fe4000001ff00 */
[----:B------:R-:W-:Y:S02]  /*1950*/  CS2R R130, SRZ ;  /* 0x0000000000827805 */ /* 0x000fe4000001ff00 */
[----:B------:R-:W-:Y:S02]  /*1960*/  CS2R R132, SRZ ;  /* 0x0000000000847805 */ /* 0x000fe4000001ff00 */
[----:B------:R-:W-:-:S02]  /*1970*/  CS2R R134, SRZ ;  /* 0x0000000000867805 */ /* 0x000fc4000001ff00 */
[----:B------:R-:W-:Y:S02]  /*1980*/  CS2R R136, SRZ ;  /* 0x0000000000887805 */ /* 0x000fe4000001ff00 */
[----:B------:R-:W-:Y:S02]  /*1990*/  CS2R R138, SRZ ;  /* 0x00000000008a7805 */ /* 0x000fe4000001ff00 */
[----:B--2---:R-:W-:Y:S02]  /*19a0*/  ISETP.GE.AND P0, PT, R4, 0x1, PT ;  /* 0x000000010400780c */ /* 0x004fe40003f06270 */
[----:B------:R-:W-:Y:S02]  /*19b0*/  CS2R R140, SRZ ;  /* 0x00000000008c7805 */ /* 0x000fe4000001ff00 */
[----:B----4-:R-:W-:Y:S02]  /*19c0*/  R2UR UR7, R0 ;  /* 0x00000000000772ca */ /* 0x010fe400000e0000 */
        /* <DEDUP_REMOVED lines=8> */
[----:B------:R-:W-:Y:S01]  /*1a50*/  IMAD.U32 R8, RZ, RZ, UR39 ;  /* 0x00000027ff087e24 */ /* 0x000fe2000f8e00ff */
[----:B------:R-:W-:Y:S02]  /*1a60*/  CS2R R24, SRZ ;  /* 0x0000000000187805 */ /* 0x000fe4000001ff00 */
[----:B------:R-:W-:Y:S02]  /*1a70*/  CS2R R26, SRZ ;  /* 0x00000000001a7805 */ /* 0x000fe4000001ff00 */
[----:B------:R-:W-:Y:S01]  /*1a80*/  CS2R R28, SRZ ;  /* 0x00000000001c7805 */ /* 0x000fe2000001ff00 */
[----:B------:R-:W-:Y:S01]  /*1a90*/  ULEA.HI UR8, UR7, UR7, URZ, 0x1 ;  /* 0x0000000707087291 */ /* 0x000fe2000f8f083f */
[----:B------:R-:W-:Y:S02]  /*1aa0*/  CS2R R30, SRZ ;  /* 0x00000000001e7805 */ /* 0x000fe4000001ff00 */
[----:B------:R-:W-:-:S02]  /*1ab0*/  CS2R R32, SRZ ;  /* 0x0000000000207805 */ /* 0x000fc4000001ff00 */
[----:B------:R-:W-:Y:S01]  /*1ac0*/  CS2R R34, SRZ ;  /* 0x0000000000227805 */ /* 0x000fe2000001ff00 */
[----:B------:R-:W-:Y:S01]  /*1ad0*/  ULOP3.LUT UR8, UR8, 0xffffe, URZ, 0xc0, !UPT ;  /* 0x000ffffe08087892 */ /* 0x000fe2000f8ec03f */
[----:B------:R-:W-:Y:S02]  /*1ae0*/  CS2R R36, SRZ ;  /* 0x0000000000247805 */ /* 0x000fe4000001ff00 */
[----:B------:R-:W-:Y:S02]  /*1af0*/  CS2R R38, SRZ ;  /* 0x0000000000267805 */ /* 0x000fe4000001ff00 */
[----:B------:R-:W-:Y:S01]  /*1b00*/  CS2R R40, SRZ ;  /* 0x0000000000287805 */ /* 0x000fe2000001ff00 */
[----:B------:R-:W-:Y:S01]  /*1b10*/  UIADD3 UR8, UR7, -UR8, URZ ;  /* 0x8000000807087290 */ /* 0x000fe2000fffe03f */
[----:B------:R-:W-:Y:S02]  /*1b20*/  CS2R R42, SRZ ;  /* 0x00000000002a7805 */ /* 0x000fe4000001ff00 */
[----:B------:R-:W-:Y:S01]  /*1b30*/  CS2R R44, SRZ ;  /* 0x00000000002c7805 */ /* 0x000fe2000001ff00 */
[----:B------:R-:W-:Y:S01]  /*1b40*/  UMOV UR7, URZ ;  /* 0x0000003f00077c82 */ /* 0x000fe20008000000 */
[----:B------:R-:W-:Y:S01]  /*1b50*/  ULEA UR8, UR8, UR51, 0xc ;  /* 0x0000003308087291 */ /* 0x000fe2000f8e603f */
[----:B------:R-:W-:-:S02]  /*1b60*/  CS2R R46, SRZ ;  /* 0x00000000002e7805 */ /* 0x000fc4000001ff00 */
[----:B------:R-:W-:Y:S02]  /*1b70*/  CS2R R48, SRZ ;  /* 0x0000000000307805 */ /* 0x000fe4000001ff00 */
[----:B------:R-:W-:Y:S01]  /*1b80*/  CS2R R50, SRZ ;  /* 0x0000000000327805 */ /* 0x000fe2000001ff00 */
[----:B------:R-:W-:Y:S01]  /*1b90*/  UIADD3 UR8, UR8, 0x6300, URZ ;  /* 0x0000630008087890 */ /* 0x000fe2000fffe03f */
[----:B------:R-:W-:Y:S02]  /*1ba0*/  CS2R R52, SRZ ;  /* 0x0000000000347805 */ /* 0x000fe4000001ff00 */
[----:B------:R-:W-:Y:S02]  /*1bb0*/  CS2R R54, SRZ ;  /* 0x0000000000367805 */ /* 0x000fe4000001ff00 */
[----:B------:R-:W-:Y:S01]  /*1bc0*/  CS2R R56, SRZ ;  /* 0x0000000000387805 */ /* 0x000fe2000001ff00 */
[----:B------:R-:W-:Y:S01]  /*1bd0*/  USHF.R.U32.HI UR8, URZ, 0x4, UR8 ;  /* 0x000000043f087899 */ /* 0x000fe20008011608 */
[----:B------:R-:W-:-:S02]  /*1be0*/  CS2R R58, SRZ ;  /* 0x00000000003a7805 */ /* 0x000fc4000001ff00 */
[----:B------:R-:W-:Y:S02]  /*1bf0*/  CS2R R60, SRZ ;  /* 0x00000000003c7805 */ /* 0x000fe4000001ff00 */
[----:B------:R-:W-:Y:S01]  /*1c00*/  CS2R R62, SRZ ;  /* 0x00000000003e7805 */ /* 0x000fe2000001ff00 */
[----:B------:R-:W-:Y:S01]  /*1c10*/  ULOP3.LUT UR12, UR8, 0x3fff, URZ, 0xc0, !UPT ;  /* 0x00003fff080c7892 */ /* 0x000fe2000f8ec03f */
        /* <DEDUP_REMOVED lines=11> */
[----:B------:R-:W-:Y:S01]  /*1cd0*/  CS2R R86, SRZ ;  /* 0x0000000000567805 */ /* 0x000fe2000001ff00 */
[----:B------:R-:W-:Y:S06]  /*1ce0*/  @!P0 BRA `(.L_x_20) ;  /* 0x0000000800348947 */ /* 0x000fec0003800000 */
[----:B------:R-:W-:-:S13]  /*1cf0*/  ISETP.NE.AND P1, PT, R158, 0x3, PT ;  /* 0x000000039e00780c */ /* 0x000fda0003f25270 */
[----:B------:R-:W-:Y:S05]  /*1d00*/  @!P1 BRA `(.L_x_21) ;  /* 0x0000000000049947 */ /* 0x000fea0003800000 */
[----:B------:R-:W-:Y:S01]  /*1d10*/  BPT.TRAP 0x1 ;  /* 0x000000040000795c */ /* 0x000fe20000300000 */
.L_x_21:
[----:B------:R-:W-:Y:S01]  /*1d20*/  ULEA UR5, UR4, UR51, 0x3 ;  /* 0x0000003304057291 */ /* 0x000fe2000f8e183f */
[----:B------:R-:W-:-:S05]  /*1d30*/  IMAD.U32 R0, RZ, RZ, UR39 ;  /* 0x00000027ff007e24 */ /* 0x000fca000f8e00ff */
[----:B------:R-:W-:-:S04]  /*1d40*/  SHF.L.U32 R0, R0, 0x1f, RZ ;  /* 0x0000001f00007819 */ /* 0x000fc800000006ff */
[----:B------:R2:W3:Y:S01]  /*1d50*/  SYNCS.PHASECHK.TRANS64.TRYWAIT P0, [UR5], R0 ;  /* 0x00000000ff0075a7 */ /* 0x0004e20008000145 */
[----:B------:R-:W-:Y:S05]  /*1d60*/  @!P1 BRA `(.L_x_22) ;  /* 0x0000000000049947 */ /* 0x000fea0003800000 */
[----:B------:R-:W-:Y:S01]  /*1d70*/  BPT.TRAP 0x1 ;  /* 0x000000040000795c */ /* 0x000fe20000300000 */
.L_x_22:
[----:B---3--:R-:W-:Y:S05]  /*1d80*/  @P0 BRA `(.L_x_23) ;  /* 0x0000000000080947 */ /* 0x008fea0003800000 */
[----:B------:R-:W3:Y:S02]  /*1d90*/  SYNCS.PHASECHK.TRANS64.TRYWAIT P0, [UR5], R0 ;  /* 0x00000000ff0075a7 */ /* 0x000ee40008000145 */
[----:B---3--:R-:W-:Y:S05]  /*1da0*/  @!P0 BRA `(.L_x_24) ;  /* 0x0000007400708947 */ /* 0x008fea0003800000 */
.L_x_23:
[----:B------:R-:W-:Y:S01]  /*1db0*/  UIADD3 UR5, UR51, 0x1e300, URZ ;  /* 0x0001e30033057890 */ /* 0x000fe2000fffe03f */
[----:B------:R-:W-:Y:S01]  /*1dc0*/  WARPGROUP.ARRIVE ;  /* 0x00000000000079c5 */ /* 0x000fe20000000000 */
[----:B------:R-:W-:Y:S01]  /*1dd0*/  ULOP3.LUT UR8, UR12, 0x10000, URZ, 0xfc, !UPT ;  /* 0x000100000c087892 */ /* 0x000fe2000f8efc3f */
[----:B------:R-:W-:Y:S01]  /*1de0*/  CS2R R94, SRZ ;  /* 0x00000000005e7805 */ /* 0x000fe2000001ff00 */
[----:B------:R-:W-:Y:S01]  /*1df0*/  USHF.R.U32.HI UR5, URZ, 0x4, UR5 ;  /* 0x000000043f057899 */ /* 0x000fe20008011605 */
[----:B------:R-:W-:Y:S01]  /*1e00*/  CS2R R96, SRZ ;  /* 0x0000000000607805 */ /* 0x000fe2000001ff00 */
[----:B------:R-:W-:Y:S01]  /*1e10*/  ULEA UR8, UR4, UR8, 0x9 ;  /* 0x0000000804087291 */ /* 0x000fe2000f8e483f */
[----:B------:R-:W-:Y:S01]  /*1e20*/  CS2R R98, SRZ ;  /* 0x0000000000627805 */ /* 0x000fe2000001ff00 */
[----:B------:R-:W-:Y:S01]  /*1e30*/  ULOP3.LUT UR5, UR5, 0x3fff, URZ, 0xc0, !UPT ;  /* 0x00003fff05057892 */ /* 0x000fe2000f8ec03f */
[----:B------:R-:W-:Y:S01]  /*1e40*/  CS2R R100, SRZ ;  /* 0x0000000000647805 */ /* 0x000fe2000001ff00 */
[----:B------:R-:W-:Y:S01]  /*1e50*/  UMOV UR9, 0x80000020 ;  /* 0x8000002000097882 */ /* 0x000fe20000000000 */
[----:B------:R-:W-:Y:S01]  /*1e60*/  UMOV UR11, 0x80000020 ;  /* 0x80000020000b7882 */ /* 0x000fe20000000000 */
[----:B------:R-:W-:Y:S01]  /*1e70*/  ULOP3.LUT UR5, UR5, 0x10000, URZ, 0xfc, !UPT ;  /* 0x0001000005057892 */ /* 0x000fe2000f8efc3f */
[----:B------:R-:W-:Y:S01]  /*1e80*/  CS2R R102, SRZ ;  /* 0x0000000000667805 */ /* 0x000fe2000001ff00 */
[----:B------:R-:W-:Y:S01]  /*1e90*/  UMOV UR6, 0x2 ;  /* 0x0000000200067882 */ /* 0x000fe20000000000 */
[----:B------:R-:W-:Y:S01]  /*1ea0*/  CS2R R104, SRZ ;  /* 0x0000000000687805 */ /* 0x000fe2000001ff00 */
[----:B------:R-:W-:Y:S01]  /*1eb0*/  ULEA UR10, UR4, UR5, 0x9 ;  /* 0x00000005040a7291 */ /* 0x000fe2000f8e483f */
[----:B------:R-:W-:-:S02]  /*1ec0*/  CS2R R106, SRZ ;  /* 0x00000000006a7805 */ /* 0x000fc4000001ff00 */
[----:B------:R-:W-:Y:S01]  /*1ed0*/  CS2R R108, SRZ ;  /* 0x00000000006c7805 */ /* 0x000fe2000001ff00 */
[----:B------:R-:W-:Y:S01]  /*1ee0*/  ULDC UR5, c[0x0][0x50c] ;  /* 0x0001430000057ab9 */ /* 0x000fe20000000800 */
[----:B------:R-:W-:Y:S01]  /*1ef0*/  CS2R R110, SRZ ;  /* 0x00000000006e7805 */ /* 0x000fe2000001ff00 */
[----:B------:R-:W-:Y:S01]  /*1f00*/  UISETP.NE.AND UP0, UPT, UR5, 0x2, UPT ;  /* 0x000000020500788c */ /* 0x000fe2000bf05270 */
[----:B------:R-:W-:Y:S02]  /*1f10*/  CS2R R112, SRZ ;  /* 0x0000000000707805 */ /* 0x000fe4000001ff00 */
[----:B------:R-:W-:Y:S02]  /*1f20*/  CS2R R114, SRZ ;  /* 0x0000000000727805 */ /* 0x000fe4000001ff00 */
[----:B------:R-:W-:Y:S01]  /*1f30*/  CS2R R116, SRZ ;  /* 0x0000000000747805 */ /* 0x000fe2000001ff00 */
[----:B------:R-:W-:Y:S01]  /*1f40*/  QGMMA.64x128x32.F32.E4M3.E4M3 R24, gdesc[UR8], RZ, !UPT, gsb0 ;  /* 0x01e00000081879f3 */ /* 0x000fe2000c0008ff */
[----:B------:R-:W-:Y:S01]  /*1f50*/  UIADD3 UR8, UR8, 0x2, URZ ;  /* 0x0000000208087890 */ /* 0x000fe2000fffe03f */
[----:B------:R-:W-:Y:S01]  /*1f60*/  CS2R R118, SRZ ;  /* 0x0000000000767805 */ /* 0x000fe2000001ff00 */
[----:B------:R-:W-:Y:S01]  /*1f70*/  UIADD3 UR10, UR10, 0x2, URZ ;  /* 0x000000020a0a7890 */ /* 0x000fe2000fffe03f */
[----:B------:R-:W-:Y:S01]  /*1f80*/  CS2R R120, SRZ ;  /* 0x0000000000787805 */ /* 0x000fe2000001ff00 */
[----:B------:R-:W-:Y:S01]  /*1f90*/  UMOV UR9, 0x80000020 ;  /* 0x8000002000097882 */ /* 0x000fe20000000000 */
[----:B------:R-:W-:Y:S01]  /*1fa0*/  UMOV UR11, 0x80000020 ;  /* 0x80000020000b7882 */ /* 0x000fe20000000000 */
[----:B------:R-:W-:Y:S01]  /*1fb0*/  USEL UR5, URZ, 0x1, UP0 ;  /* 0x000000013f057887 */ /* 0x000fe20008000000 */
[----:B------:R-:W-:-:S02]  /*1fc0*/  CS2R R122, SRZ ;  /* 0x00000000007a7805 */ /* 0x000fc4000001ff00 */
[----:B------:R-:W-:Y:S02]  /*1fd0*/  CS2R R124, SRZ ;  /* 0x00000000007c7805 */ /* 0x000fe4000001ff00 */
[----:B------:R-:W-:Y:S02]  /*1fe0*/  CS2R R126, SRZ ;  /* 0x00000000007e7805 */ /* 0x000fe4000001ff00 */
[----:B------:R-:W-:Y:S02]  /*1ff0*/  CS2R R128, SRZ ;  /* 0x0000000000807805 */ /* 0x000fe4000001ff00 */
[----:B------:R-:W-:Y:S02]  /*2000*/  CS2R R130, SRZ ;  /* 0x0000000000827805 */ /* 0x000fe4000001ff00 */
[----:B------:R-:W-:Y:S02]  /*2010*/  ISETP.NE.AND P0, PT, RZ, UR5, PT ;  /* 0x00000005ff007c0c */ /* 0x000fe4000bf05270 */
        /* <DEDUP_REMOVED lines=12> */
[----:B------:R-:W-:Y:S01]  /*20e0*/  CS2R R156, SRZ ;  /* 0x00000000009c7805 */ /* 0x000fe2000001ff00 */
[----:B------:R-:W-:-:S02]  /*20f0*/  WARPGROUP.DEPBAR.LE gsb0, 0x0 ;  /* 0x00008000000079c5 */ /* 0x000fc40000010000 */
[----:B------:R-:W-:-:S06]  /*2100*/  WARPGROUP.ARRIVE ;  /* 0x00000000000079c5 */ /* 0x000fcc0000000000 */
[----:B------:R-:W-:Y:S03]  /*2110*/  QGMMA.64x128x32.F32.E4M3.E4M3 R24, gdesc[UR8], R24, gsb0 ;  /* 0x01e00000081879f3 */ /* 0x000fe60008000818 */
[----:B------:R-:W-:Y:S02]  /*2120*/  WARPGROUP.DEPBAR.LE gsb0, 0x0 ;  /* 0x00008000000079c5 */ /* 0x000fe40000010000 */
[----:B------:R-:W-:Y:S05]  /*2130*/  @!P0 BRA `(.L_x_25) ;  /* 0x0000000400048947 */ /* 0x000fea0003800000 */
[----:B------:R-:W-:Y:S01]  /*2140*/  FADD R157, RZ, R24 ;  /* 0x00000018ff9d7221 */ /* 0x000fe20000000000 */
[----:B------:R-:W-:-:S01]  /*2150*/  FADD R156, RZ, R25 ;  /* 0x00000019ff9c7221 */ /* 0x000fc20000000000 */
        /* <DEDUP_REMOVED lines=62> */
[----:B------:R-:W-:-:S06]  /*2540*/  UMOV UR6, URZ ;  /* 0x0000003f00067c82 */ /* 0x000fcc0008000000 */
.L_x_25:
[----:B------:R-:W-:-:S04]  /*2550*/  UIADD3 UR13, UR4, 0x1, URZ ;  /* 0x00000001040d7890 */ /* 0x000fc8000fffe03f */
[----:B------:R-:W-:-:S04]  /*2560*/  UISETP.NE.AND UP0, UPT, UR13, 0xc, UPT ;  /* 0x0000000c0d00788c */ /* 0x000fc8000bf05270 */
[----:B------:R-:W-:Y:S02]  /*2570*/  USEL UR7, URZ, 0x1, UP0 ;  /* 0x000000013f077887 */ /* 0x000fe40008000000 */
[----:B------:R-:W-:Y:S02]  /*2580*/  USEL UR13, UR13, URZ, UP0 ;  /* 0x0000003f0d0d7287 */ /* 0x000fe40008000000 */
[----:B------:R-:W-:-:S06]  /*2590*/  ULOP3.LUT UR7, UR39, UR7, URZ, 0x3c, !UPT ;  /* 0x0000000727077292 */ /* 0x000fcc000f8e3c3f */
[----:B------:R-:W-:Y:S01]  /*25a0*/  IMAD.U32 R8, RZ, RZ, UR7 ;  /* 0x00000007ff087e24 */ /* 0x000fe2000f8e00ff */
[----:B------:R-:W-:-:S06]  /*25b0*/  UMOV UR7, 0x1 ;  /* 0x0000000100077882 */ /* 0x000fcc0000000000 */
.L_x_20:
[----:B------:R-:W-:-:S04]  /*25c0*/  UISETP.LT.AND UP0, UPT, UR50, 0x1, UPT ;  /* 0x000000013200788c */ /* 0x000fc8000bf01270 */
[----:B------:R-:W-:-:S04]  /*25d0*/  USEL UR8, UR50, 0x1, UP0 ;  /* 0x0000000132087887 */ /* 0x000fc80008000000 */
[----:B------:R-:W-:-:S04]  /*25e0*/  UIADD3 UR8, UR50, -UR8, URZ ;  /* 0x8000000832087290 */ /* 0x000fc8000fffe03f */
[----:B------:R-:W-:-:S06]  /*25f0*/  UISETP.GE.AND UP0, UPT, UR8, 0x1, UPT ;  /* 0x000000010800788c */ /* 0x000fcc000bf06270 */
[----:B------:R-:W-:-:S13]  /*2600*/  PLOP3.LUT P0, PT, PT, PT, UP0, 0x80, 0x0 ;  /* 0x000000000000781c */ /* 0x000fda0003f0f008 */
[----:B------:R-:W-:Y:S05]  /*2610*/  @!P0 BRA `(.L_x_26) ;  /* 0x0000000800008947 */ /* 0x000fea0003800000 */
[----:B--23--:R-:W-:Y:S01]  /*2620*/  IMAD.U32 R0, RZ, RZ, UR8 ;  /* 0x00000008ff007e24 */ /* 0x00cfe2000f8e00ff */
[----:B------:R-:W-:Y:S01]  /*2630*/  ULDC UR14, c[0x0][0x50c] ;  /* 0x00014300000e7ab9 */ /* 0x000fe20000000800 */
[----:B------:R-:W-:-:S07]  /*2640*/  IMAD.U32 R4, RZ, RZ, UR4 ;  /* 0x00000004ff047e24 */ /* 0x000fce000f8e00ff */
.L_x_34:
[----:B------:R-:W-:-:S13]  /*2650*/  ISETP.NE.AND P1, PT, R158, 0x3, PT ;  /* 0x000000039e00780c */ /* 0x000fda0003f25270 */
[----:B------:R-:W-:Y:S05]  /*2660*/  @!P1 BRA `(.L_x_27) ;  /* 0x0000000000049947 */ /* 0x000fea0003800000 */
[----:B------:R-:W-:Y:S01]  /*2670*/  BPT.TRAP 0x1 ;  /* 0x000000040000795c */ /* 0x000fe20000300000 */
.L_x_27:
[----:B------:R-:W-:Y:S01]  /*2680*/  ULEA UR8, UR13, UR51, 0x3 ;  /* 0x000000330d087291 */ /* 0x000fe2000f8e183f */
[----:B------:R-:W-:-:S08]  /*2690*/  SHF.L.U32 R5, R8, 0x1f, RZ ;  /* 0x0000001f08057819 */ /* 0x000fd000000006ff */
[----:B------:R2:W3:Y:S01]  /*26a0*/  SYNCS.PHASECHK.TRANS64.TRYWAIT P0, [UR8], R5 ;  /* 0x00000005ff0075a7 */ /* 0x0004e20008000148 */
[----:B------:R-:W-:Y:S05]  /*26b0*/  @!P1 BRA `(.L_x_28) ;  /* 0x0000000000049947 */ /* 0x000fea0003800000 */
[----:B------:R-:W-:Y:S01]  /*26c0*/  BPT.TRAP 0x1 ;  /* 0x000000040000795c */ /* 0x000fe20000300000 */
.L_x_28:
[----:B---3--:R-:W-:Y:S05]  /*26d0*/  @P0 BRA `(.L_x_29) ;  /* 0x0000000000080947 */ /* 0x008fea0003800000 */
[----:B------:R-:W3:Y:S02]  /*26e0*/  SYNCS.PHASECHK.TRANS64.TRYWAIT P0, [UR8], R5 ;  /* 0x00000005ff0075a7 */ /* 0x000ee40008000148 */
[----:B---3--:R-:W-:Y:S05]  /*26f0*/  @!P0 BRA `(.L_x_30) ;  /* 0x0000006c00348947 */ /* 0x008fea0003800000 */
.L_x_29:
[----:B------:R-:W-:Y:S01]  /*2700*/  UIADD3 UR8, UR51, 0x1e300, URZ ;  /* 0x0001e30033087890 */ /* 0x000fe2000fffe03f */
[----:B------:R-:W-:Y:S01]  /*2710*/  WARPGROUP.ARRIVE ;  /* 0x00000000000079c5 */ /* 0x000fe20000000000 */
[----:B------:R-:W-:Y:S02]  /*2720*/  UISETP.NE.AND UP0, UPT, UR5, URZ, UPT ;  /* 0x0000003f0500728c */ /* 0x000fe4000bf05270 */
[----:B------:R-:W-:Y:S02]  /*2730*/  USHF.R.U32.HI UR8, URZ, 0x4, UR8 ;  /* 0x000000043f087899 */ /* 0x000fe40008011608 */
[----:B------:R-:W-:Y:S02]  /*2740*/  USEL UR7, UR7, URZ, !UP0 ;  /* 0x0000003f07077287 */ /* 0x000fe4000c000000 */
[----:B------:R-:W-:Y:S02]  /*2750*/  ULOP3.LUT UR5, UR8, 0x3fff, URZ, 0xc0, !UPT ;  /* 0x00003fff08057892 */ /* 0x000fe4000f8ec03f */
[----:B------:R-:W-:-:S02]  /*2760*/  ULOP3.LUT UR8, UR12, 0x10000, URZ, 0xfc, !UPT ;  /* 0x000100000c087892 */ /* 0x000fc4000f8efc3f */
[----:B------:R-:W-:Y:S02]  /*2770*/  ULOP3.LUT UR5, UR5, 0x10000, URZ, 0xfc, !UPT ;  /* 0x0001000005057892 */ /* 0x000fe4000f8efc3f */
[----:B------:R-:W-:Y:S02]  /*2780*/  UISETP.NE.U32.AND UP0, UPT, UR7, URZ, UPT ;  /* 0x0000003f0700728c */ /* 0x000fe4000bf05070 */
[----:B------:R-:W-:Y:S02]  /*2790*/  ULEA UR8, UR13, UR8, 0x9 ;  /* 0x000000080d087291 */ /* 0x000fe4000f8e483f */
[----:B------:R-:W-:Y:S01]  /*27a0*/  ULEA UR10, UR13, UR5, 0x9 ;  /* 0x000000050d0a7291 */ /* 0x000fe2000f8e483f */
[----:B------:R-:W-:Y:S01]  /*27b0*/  UMOV UR9, 0x80000020 ;  /* 0x8000002000097882 */ /* 0x000fe20000000000 */
[----:B------:R-:W-:Y:S01]  /*27c0*/  UMOV UR11, 0x80000020 ;  /* 0x80000020000b7882 */ /* 0x000fe20000000000 */
[----:B------:R-:W-:-:S06]  /*27d0*/  UIADD3 UR6, UR6, 0x2, URZ ;  /* 0x0000000206067890 */ /* 0x000fcc000fffe03f */
[----:B------:R-:W-:Y:S01]  /*27e0*/  QGMMA.64x128x32.F32.E4M3.E4M3 R24, gdesc[UR8], R24, UP0, gsb0 ;  /* 0x01e00000081879f3 */ /* 0x000fe2000b800818 */
[----:B------:R-:W-:Y:S02]  /*27f0*/  UIADD3 UR8, UR8, 0x2, URZ ;  /* 0x0000000208087890 */ /* 0x000fe4000fffe03f */
[----:B------:R-:W-:Y:S01]  /*2800*/  UIADD3 UR10, UR10, 0x2, URZ ;  /* 0x000000020a0a7890 */ /* 0x000fe2000fffe03f */
[----:B------:R-:W-:Y:S01]  /*2810*/  UMOV UR9, 0x80000020 ;  /* 0x8000002000097882 */ /* 0x000fe20000000000 */
[----:B------:R-:W-:Y:S01]  /*2820*/  UMOV UR11, 0x80000020 ;  /* 0x80000020000b7882 */ /* 0x000fe20000000000 */
[----:B------:R-:W-:-:S04]  /*2830*/  UISETP.NE.AND UP0, UPT, UR6, UR14, UPT ;  /* 0x0000000e0600728c */ /* 0x000fc8000bf05270 */
[----:B------:R-:W-:-:S06]  /*2840*/  USEL UR5, URZ, 0x1, UP0 ;  /* 0x000000013f057887 */ /* 0x000fcc0008000000 */
[----:B------:R-:W-:Y:S01]  /*2850*/  ISETP.NE.AND P0, PT, RZ, UR5, PT ;  /* 0x00000005ff007c0c */ /* 0x000fe2000bf05270 */
[----:B------:R-:W-:Y:S02]  /*2860*/  WARPGROUP.DEPBAR.LE gsb0, 0x0 ;  /* 0x00008000000079c5 */ /* 0x000fe40000010000 */
[----:B------:R-:W-:-:S06]  /*2870*/  WARPGROUP.ARRIVE ;  /* 0x00000000000079c5 */ /* 0x000fcc0000000000 */
[----:B------:R-:W-:Y:S03]  /*2880*/  QGMMA.64x128x32.F32.E4M3.E4M3 R24, gdesc[UR8], R24, gsb0 ;  /* 0x01e00000081879f3 */ /* 0x000fe60008000818 */
[----:B------:R-:W-:Y:S02]  /*2890*/  WARPGROUP.DEPBAR.LE gsb0, 0x0 ;  /* 0x00008000000079c5 */ /* 0x000fe40000010000 */
[----:B------:R-:W-:Y:S05]  /*28a0*/  @!P0 BRA `(.L_x_31) ;  /* 0x0000000400048947 */ /* 0x000fea0003800000 */
[----:B------:R-:W-:Y:S01]  /*28b0*/  FADD R157, R24, R157 ;  /* 0x0000009d189d7221 */ /* 0x000fe20000000000 */
[----:B------:R-:W-:-:S01]  /*28c0*/  FADD R156, R25, R156 ;  /* 0x0000009c199c7221 */ /* 0x000fc20000000000 */
        /* <DEDUP_REMOVED lines=62> */
[----:B------:R-:W-:-:S06]  /*2cb0*/  UMOV UR6, URZ ;  /* 0x0000003f00067c82 */ /* 0x000fcc0008000000 */
.L_x_31:
[----:B------:R-:W-:Y:S05]  /*2cc0*/  @!P1 BRA `(.L_x_32) ;  /* 0x0000000000049947 */ /* 0x000fea0003800000 */
[----:B------:R-:W-:Y:S01]  /*2cd0*/  BPT.TRAP 0x1 ;  /* 0x000000040000795c */ /* 0x000fe20000300000 */
.L_x_32:
[----:B------:R-:W-:-:S13]  /*2ce0*/  ISETP.NE.AND P0, PT, R22, RZ, PT ;  /* 0x000000ff1600720c */ /* 0x000fda0003f05270 */
[----:B--23--:R-:W-:-:S04]  /*2cf0*/  @P0 LEA R5, R4, UR51, 0x3 ;  /* 0x0000003304050c11 */ /* 0x00cfc8000f8e18ff */
[----:B------:R-:W-:-:S04]  /*2d00*/  @P0 IADD3 R6, R5, 0x60, RZ ;  /* 0x0000006005060810 */ /* 0x000fc80007ffe0ff */
[----:B------:R-:W-:-:S04]  /*2d10*/  @P0 PRMT R6, R23, 0x654, R6 ;  /* 0x0000065417060816 */ /* 0x000fc80000000006 */
[----:B------:R2:W-:Y:S01]  /*2d20*/  @P0 SYNCS.ARRIVE.TRANS64.RED.A1T0 RZ, [R6+URZ], RZ ;  /* 0x000000ff06ff09a7 */ /* 0x0005e2000810043f */
[----:B------:R-:W-:-:S13]  /*2d30*/  ISETP.GT.U32.AND P0, PT, R19, 0x1, PT ;  /* 0x000000011300780c */ /* 0x000fda0003f04070 */
[----:B--2---:R-:W-:Y:S05]  /*2d40*/  @P0 BRA `(.L_x_33) ;  /* 0x0000000000040947 */ /* 0x004fea0003800000 */
[----:B------:R-:W-:Y:S01]  /*2d50*/  BPT.TRAP 0x1 ;  /* 0x000000040000795c */ /* 0x000fe20000300000 */
.L_x_33:
[----:B------:R-:W-:Y:S01]  /*2d60*/  UIADD3 UR13, UR13, 0x1, URZ ;  /* 0x000000010d0d7890 */ /* 0x000fe2000fffe03f */
[----:B------:R-:W-:Y:S01]  /*2d70*/  ISETP.GT.AND P1, PT, R0, 0x1, PT ;  /* 0x000000010000780c */ /* 0x000fe20003f24270 */
[----:B------:R-:W-:Y:S02]  /*2d80*/  VIADD R4, R4, 0x1 ;  /* 0x0000000104047836 */ /* 0x000fe40000000000 */
[----:B------:R-:W-:Y:S01]  /*2d90*/  UISETP.NE.AND UP0, UPT, UR13, 0xc, UPT ;  /* 0x0000000c0d00788c */ /* 0x000fe2000bf05270 */
[----:B------:R-:W-:Y:S02]  /*2da0*/  VIADD R0, R0, 0xffffffff ;  /* 0xffffffff00007836 */ /* 0x000fe40000000000 */
[C---:B------:R-:W-:Y:S01]  /*2db0*/  ISETP.NE.AND P0, PT, R4.reuse, 0xc, PT ;  /* 0x0000000c0400780c */ /* 0x040fe20003f05270 */
[----:B------:R-:W-:Y:S02]  /*2dc0*/  USEL UR7, URZ, 0x1, UP0 ;  /* 0x000000013f077887 */ /* 0x000fe40008000000 */
[----:B------:R-:W-:Y:S01]  /*2dd0*/  USEL UR13, UR13, URZ, UP0 ;  /* 0x0000003f0d0d7287 */ /* 0x000fe20008000000 */
[----:B------:R-:W-:-:S03]  /*2de0*/  SEL R4, R4, RZ, P0 ;  /* 0x000000ff04047207 */ /* 0x000fc60000000000 */
[----:B------:R-:W-:Y:S01]  /*2df0*/  LOP3.LUT R8, R8, UR7, RZ, 0x3c, !PT ;  /* 0x0000000708087c12 */ /* 0x000fe2000f8e3cff */
[----:B------:R-:W-:Y:S01]  /*2e00*/  UMOV UR7, 0x1 ;  /* 0x0000000100077882 */ /* 0x000fe20000000000 */
[----:B------:R-:W-:Y:S06]  /*2e10*/  @P1 BRA `(.L_x_34) ;  /* 0xfffffff8000c1947 */ /* 0x000fec000383ffff */
.L_x_26:
[----:B------:R-:W-:Y:S01]  /*2e20*/  UISETP.NE.AND UP0, UPT, UR6, URZ, UPT ;  /* 0x0000003f0600728c */ /* 0x000fe2000bf05270 */
[----:B--23--:R-:W2:Y:S03]  /*2e30*/  LDC R0, c[0x0][0x28c] ;  /* 0x0000a300ff007b82 */ /* 0x00cea60000000800 */
[----:B------:R-:W-:-:S06]  /*2e40*/  USEL UR5, URZ, 0x1, !UP0 ;  /* 0x000000013f057887 */ /* 0x000fcc000c000000 */
[----:B------:R-:W-:Y:S02]  /*2e50*/  ISETP.NE.AND P0, PT, RZ, UR5, PT ;  /* 0x00000005ff007c0c */ /* 0x000fe4000bf05270 */
[----:B--2---:R-:W-:-:S11]  /*2e60*/  ISETP.GE.AND P1, PT, R0, 0x1, PT ;  /* 0x000000010000780c */ /* 0x004fd60003f26270 */
[----:B------:R-:W-:Y:S05]  /*2e70*/  @!P0 BRA `(.L_x_35) ;  /* 0x0000000400008947 */ /* 0x000fea0003800000 */
[----:B------:R-:W-:Y:S01]  /*2e80*/  FADD R157, R24, R157 ;  /* 0x0000009d189d7221 */ /* 0x000fe20000000000 */
        /* <DEDUP_REMOVED lines=62> */
[----:B------:R-:W-:-:S07]  /*3270*/  FADD R94, R94, R87 ;  /* 0x000000575e5e7221 */ /* 0x000fce0000000000 */
.L_x_35:
[----:B------:R-:W-:Y:S05]  /*3280*/  @!P1 BRA `(.L_x_36) ;  /* 0x0000000000549947 */ /* 0x000fea0003800000 */
[----:B------:R-:W-:-:S13]  /*3290*/  ISETP.NE.AND P0, PT, R158, 0x3, PT ;  /* 0x000000039e00780c */ /* 0x000fda0003f05270 */
[----:B------:R-:W-:Y:S05]  /*32a0*/  @!P0 BRA `(.L_x_37) ;  /* 0x0000000000048947 */ /* 0x000fea0003800000 */
[----:B------:R-:W-:Y:S01]  /*32b0*/  BPT.TRAP 0x1 ;  /* 0x000000040000795c */ /* 0x000fe20000300000 */
.L_x_37:
[----:B------:R-:W-:Y:S01]  /*32c0*/  ISETP.NE.AND P0, PT, R22, RZ, PT ;  /* 0x000000ff1600720c */ /* 0x000fe20003f05270 */
[----:B------:R-:W-:Y:S01]  /*32d0*/  BSSY B0, `(.L_x_38) ;  /* 0x000000e000007945 */ /* 0x000fe20003800000 */
[----:B------:R-:W-:-:S11]  /*32e0*/  ISETP.GT.U32.AND P1, PT, R19, 0x1, PT ;  /* 0x000000011300780c */ /* 0x000fd60003f24070 */
[----:B------:R-:W-:Y:S05]  /*32f0*/  @!P0 BRA `(.L_x_39) ;  /* 0x00000000002c8947 */ /* 0x000fea0003800000 */
[----:B------:R-:W-:-:S04]  /*3300*/  UISETP.LT.AND UP0, UPT, UR50, 0x1, UPT ;  /* 0x000000013200788c */ /* 0x000fc8000bf01270 */
[----:B------:R-:W-:-:S04]  /*3310*/  USEL UR5, UR50, 0x1, UP0 ;  /* 0x0000000132057887 */ /* 0x000fc80008000000 */
[----:B------:R-:W-:-:S04]  /*3320*/  UIADD3 UR5, UR4, UR50, -UR5 ;  /* 0x0000003204057290 */ /* 0x000fc8000fffe805 */
[----:B------:R-:W-:-:S04]  /*3330*/  UIMAD.WIDE.U32 UR6, UR5, -0x55555555, URZ ;  /* 0xaaaaaaab050678a5 */ /* 0x000fc8000f8e003f */
[----:B------:R-:W-:-:S04]  /*3340*/  USHF.R.U32.HI UR6, URZ, 0x3, UR7 ;  /* 0x000000033f067899 */ /* 0x000fc80008011607 */
[----:B------:R-:W-:-:S04]  /*3350*/  UIMAD UR5, UR6, -0xc, UR5 ;  /* 0xfffffff4060578a4 */ /* 0x000fc8000f8e0205 */
[----:B------:R-:W-:-:S04]  /*3360*/  ULEA UR5, UR5, UR51, 0x3 ;  /* 0x0000003305057291 */ /* 0x000fc8000f8e183f */
[----:B------:R-:W-:-:S06]  /*3370*/  UIADD3 UR5, UR5, 0x60, URZ ;  /* 0x0000006005057890 */ /* 0x000fcc000fffe03f */
[----:B------:R-:W-:-:S05]  /*3380*/  IMAD.U32 R0, RZ, RZ, UR5 ;  /* 0x00000005ff007e24 */ /* 0x000fca000f8e00ff */
[----:B------:R-:W-:-:S04]  /*3390*/  PRMT R0, R23, 0x654, R0 ;  /* 0x0000065417007816 */ /* 0x000fc80000000000 */
[----:B------:R2:W-:Y:S03]  /*33a0*/  SYNCS.ARRIVE.TRANS64.RED.A1T0 RZ, [R0+URZ], RZ ;  /* 0x000000ff00ff79a7 */ /* 0x0005e6000810043f */
.L_x_39:
[----:B------:R-:W-:Y:S05]  /*33b0*/  BSYNC B0 ;  /* 0x0000000000007941 */ /* 0x000fea0003800000 */
.L_x_38:
[----:B------:R-:W-:Y:S05]  /*33c0*/  @P1 BRA `(.L_x_36) ;  /* 0x0000000000041947 */ /* 0x000fea0003800000 */
[----:B------:R-:W-:Y:S01]  /*33d0*/  BPT.TRAP 0x1 ;  /* 0x000000040000795c */ /* 0x000fe20000300000 */
.L_x_36:
[----:B------:R-:W-:Y:S01]  /*33e0*/  UIADD3 UR6, UR51, 0x200, URZ ;  /* 0x0000020033067890 */ /* 0x000fe2000fffe03f */
[----:B------:R-:W-:Y:S01]  /*33f0*/  R2UR UR46, R3 ;  /* 0x00000000032e72ca */ /* 0x000fe200000e0000 */
[----:B------:R-:W-:Y:S01]  /*3400*/  UIADD3 UR52, UR50, UR4, URZ ;  /* 0x0000000432347290 */ /* 0x000fe2000fffe03f */
[----:B------:R-:W-:Y:S01]  /*3410*/  R2UR UR45, R7 ;  /* 0x00000000072d72ca */ /* 0x000fe200000e0000 */
[----:B------:R-:W-:Y:S02]  /*3420*/  UISETP.GE.U32.AND UP1, UPT, UR50, 0xc, UPT ;  /* 0x0000000c3200788c */ /* 0x000fe4000bf26070 */
[----:B------:R-:W-:Y:S02]  /*3430*/  ULOP3.LUT UP2, URZ, UR6, 0x9f, URZ, 0xc0, !UPT ;  /* 0x0000009f063f7892 */ /* 0x000fe4000f84c03f */
[----:B------:R-:W-:-:S04]  /*3440*/  UISETP.GT.U32.AND UP0, UPT, UR52, 0xb, UPT ;  /* 0x0000000b3400788c */ /* 0x000fc8000bf04070 */
[----:B------:R-:W-:Y:S01]  /*3450*/  UISETP.LT.U32.AND UP0, UPT, UR50, 0xc, UP0 ;  /* 0x0000000c3200788c */ /* 0x000fe20008701070 */
[----:B------:R-:W-:Y:S01]  /*3460*/  PLOP3.LUT P0, PT, PT, PT, UP2, 0x80, 0x0 ;  /* 0x000000000000781c */ /* 0x000fe20003f0f028 */
[----:B------:R-:W-:Y:S02]  /*3470*/  USHF.L.U32 UR46, UR46, 0x7, URZ ;  /* 0x000000072e2e7899 */ /* 0x000fe4000800063f */
[----:B------:R-:W-:Y:S02]  /*3480*/  @UP1 UIMAD.WIDE.U32 UR4, UR52, -0x55555555, URZ ;  /* 0xaaaaaaab340418a5 */ /* 0x000fe4000f8e003f */
[----:B------:R-:W-:Y:S02]  /*3490*/  USEL UR6, URZ, 0x1, !UP0 ;  /* 0x000000013f067887 */ /* 0x000fe4000c000000 */
[----:B------:R-:W-:Y:S02]  /*34a0*/  @UP1 USHF.R.U32.HI UR4, URZ, 0x3, UR5 ;  /* 0x000000033f041899 */ /* 0x000fe40008011605 */
[----:B------:R-:W-:-:S02]  /*34b0*/  ULOP3.LUT UR39, UR39, UR6, URZ, 0x3c, !UPT ;  /* 0x0000000627277292 */ /* 0x000fc4000f8e3c3f */
[----:B------:R-:W-:Y:S02]  /*34c0*/  USHF.L.U32 UR45, UR45, 0x7, URZ ;  /* 0x000000072d2d7899 */ /* 0x000fe4000800063f */
[----:B------:R-:W-:Y:S01]  /*34d0*/  @UP1 ULOP3.LUT UR39, UR39, 0x1, UR4, 0x78, !UPT ;  /* 0x0000000127271892 */ /* 0x000fe2000f8e7804 */
[----:B------:R-:W-:Y:S11]  /*34e0*/  @!P0 BRA `(.L_x_40) ;  /* 0x0000000000408947 */ /* 0x000ff60003800000 */
[----:B--2---:R-:W-:Y:S01]  /*34f0*/  MOV R0, 0x0 ;  /* 0x0000000000007802 */ /* 0x004fe20000000f00 */
[----:B------:R-:W-:Y:S01]  /*3500*/  ULDC.64 UR4, c[0x4][0x70] ;  /* 0x01001c0000047ab9 */ /* 0x000fe20000000a00 */
[----:B------:R-:W-:Y:S01]  /*3510*/  ULDC.64 UR6, c[0x4][0x8] ;  /* 0x0100020000067ab9 */ /* 0x000fe20000000a00 */
[----:B------:R-:W-:Y:S01]  /*3520*/  IMAD.U32 R4, RZ, RZ, UR4 ;  /* 0x00000004ff047e24 */ /* 0x000fe2000f8e00ff */
[----:B------:R2:W3:Y:S01]  /*3530*/  LDC.64 R14, c[0x4][R0] ;  /* 0x01000000000e7b82 */ /* 0x0004e20000000a00 */
[----:B------:R-:W-:Y:S01]  /*3540*/  IMAD.U32 R5, RZ, RZ, UR5 ;  /* 0x00000005ff057e24 */ /* 0x000fe2000f8e00ff */
[----:B------:R-:W-:Y:S01]  /*3550*/  ULDC.64 UR4, c[0x4][0x78] ;  /* 0x01001e0000047ab9 */ /* 0x000fe20000000a00 */
[----:B------:R-:W-:Y:S01]  /*3560*/  IMAD.U32 R10, RZ, RZ, UR6 ;  /* 0x00000006ff0a7e24 */ /* 0x000fe2000f8e00ff */
[----:B------:R-:W-:Y:S01]  /*3570*/  MOV R7, UR5 ;  /* 0x0000000500077c02 */ /* 0x000fe20008000f00 */
[----:B------:R-:W-:Y:S02]  /*3580*/  IMAD.U32 R6, RZ, RZ, UR4 ;  /* 0x00000004ff067e24 */ /* 0x000fe4000f8e00ff */
[----:B------:R-:W-:-:S02]  /*3590*/  IMAD.U32 R11, RZ, RZ, UR7 ;  /* 0x00000007ff0b7e24 */ /* 0x000fc4000f8e00ff */
[----:B------:R-:W-:Y:S02]  /*35a0*/  IMAD.MOV.U32 R8, RZ, RZ, 0x70 ;  /* 0x00000070ff087424 */ /* 0x000fe400078e00ff */
[----:B------:R-:W-:Y:S02]  /*35b0*/  IMAD.MOV.U32 R12, RZ, RZ, 0x1 ;  /* 0x00000001ff0c7424 */ /* 0x000fe400078e00ff */
[----:B--2---:R-:W-:-:S07]  /*35c0*/  IMAD.MOV.U32 R13, RZ, RZ, RZ ;  /* 0x000000ffff0d7224 */ /* 0x004fce00078e00ff */
[----:B------:R-:W-:-:S07]  /*35d0*/  LEPC R20, `(.L_x_40) ;  /* 0x000000001014794e */ /* 0x000fce0000000000 */
[----:B-1-3-5:R-:W-:Y:S05]  /*35e0*/  CALL.ABS.NOINC R14 ;  /* 0x000000000e007343 */ /* 0x02afea0003c00000 */
.L_x_40:
[----:B------:R-:W-:-:S04]  /*35f0*/  UIADD3 UR4, UR51, 0x4200, URZ ;  /* 0x0000420033047890 */ /* 0x000fc8000fffe03f */
[----:B------:R-:W-:-:S06]  /*3600*/  ULOP3.LUT UP0, URZ, UR4, 0x9f, URZ, 0xc0, !UPT ;  /* 0x0000009f043f7892 */ /* 0x000fcc000f80c03f */
[----:B------:R-:W-:-:S13]  /*3610*/  PLOP3.LUT P0, PT, PT, PT, UP0, 0x80, 0x0 ;  /* 0x000000000000781c */ /* 0x000fda0003f0f008 */
[----:B------:R-:W-:Y:S05]  /*3620*/  @!P0 BRA `(.L_x_41) ;  /* 0x0000000000408947 */ /* 0x000fea0003800000 */
[----:B--2---:R-:W-:Y:S01]  /*3630*/  MOV R0, 0x0 ;  /* 0x0000000000007802 */ /* 0x004fe20000000f00 */
[----:B------:R-:W-:Y:S01]  /*3640*/  ULDC.64 UR4, c[0x4][0x70] ;  /* 0x01001c0000047ab9 */ /* 0x000fe20000000a00 */
[----:B------:R-:W-:Y:S01]  /*3650*/  ULDC.64 UR6, c[0x4][0x78] ;  /* 0x01001e0000067ab9 */ /* 0x000fe20000000a00 */
[----:B------:R-:W-:Y:S01]  /*3660*/  IMAD.U32 R4, RZ, RZ, UR4 ;  /* 0x00000004ff047e24 */ /* 0x000fe2000f8e00ff */
[----:B------:R2:W3:Y:S01]  /*3670*/  LDC.64 R14, c[0x4][R0] ;  /* 0x01000000000e7b82 */ /* 0x0004e20000000a00 */
[----:B------:R-:W-:Y:S01]  /*3680*/  MOV R5, UR5 ;  /* 0x0000000500057c02 */ /* 0x000fe20008000f00 */
[----:B------:R-:W-:Y:S01]  /*3690*/  ULDC.64 UR4, c[0x4][0x10] ;  /* 0x0100040000047ab9 */ /* 0x000fe20000000a00 */
[----:B------:R-:W-:Y:S01]  /*36a0*/  IMAD.U32 R6, RZ, RZ, UR6 ;  /* 0x00000006ff067e24 */ /* 0x000fe2000f8e00ff */
[----:B------:R-:W-:Y:S01]  /*36b0*/  MOV R13, RZ ;  /* 0x000000ff000d7202 */ /* 0x000fe20000000f00 */
[----:B------:R-:W-:Y:S02]  /*36c0*/  IMAD.U32 R7, RZ, RZ, UR7 ;  /* 0x00000007ff077e24 */ /* 0x000fe4000f8e00ff */
[----:B------:R-:W-:-:S02]  /*36d0*/  IMAD.U32 R10, RZ, RZ, UR4 ;  /* 0x00000004ff0a7e24 */ /* 0x000fc4000f8e00ff */
[----:B------:R-:W-:Y:S02]  /*36e0*/  IMAD.U32 R11, RZ, RZ, UR5 ;  /* 0x00000005ff0b7e24 */ /* 0x000fe4000f8e00ff */
[----:B------:R-:W-:Y:S02]  /*36f0*/  IMAD.MOV.U32 R8, RZ, RZ, 0x70 ;  /* 0x00000070ff087424 */ /* 0x000fe400078e00ff */
[----:B--2---:R-:W-:-:S07]  /*3700*/  IMAD.MOV.U32 R12, RZ, RZ, 0x1 ;  /* 0x00000001ff0c7424 */ /* 0x004fce00078e00ff */
[----:B------:R-:W-:-:S07]  /*3710*/  LEPC R20, `(.L_x_41) ;  /* 0x000000001014794e */ /* 0x000fce0000000000 */
[----:B-1-3-5:R-:W-:Y:S05]  /*3720*/  CALL.ABS.NOINC R14 ;  /* 0x000000000e007343 */ /* 0x02afea0003c00000 */
.L_x_41:
[----:B------:R-:W3:Y:S02]  /*3730*/  LDC.64 R8, c[0x0][0x590] ;  /* 0x00016400ff087b82 */ /* 0x000ee40000000a00 */
[----:B---3--:R-:W-:-:S04]  /*3740*/  ISETP.NE.U32.AND P0, PT, R8, RZ, PT ;  /* 0x000000ff0800720c */ /* 0x008fc80003f05070 */
[----:B------:R-:W-:-:S13]  /*3750*/  ISETP.NE.AND.EX P0, PT, R9, RZ, PT, P0 ;  /* 0x000000ff0900720c */ /* 0x000fda0003f05300 */
[----:B------:R-:W-:Y:S05]  /*3760*/  @!P0 BRA `(.L_x_42) ;  /* 0x0000000000348947 */ /* 0x000fea0003800000 */
[----:B------:R-:W-:Y:S02]  /*3770*/  ULDC.64 UR4, c[0x0][0x588] ;  /* 0x0001620000047ab9 */ /* 0x000fe40000000a00 */
[----:B------:R-:W-:-:S04]  /*3780*/  ISETP.NE.U32.AND P1, PT, RZ, UR4, PT ;  /* 0x00000004ff007c0c */ /* 0x000fc8000bf25070 */
[----:B------:R-:W-:-:S13]  /*3790*/  ISETP.NE.AND.EX P1, PT, RZ, UR5, PT, P1 ;  /* 0x00000005ff007c0c */ /* 0x000fda000bf25310 */
[----:B------:R-:W-:Y:S05]  /*37a0*/  @!P1 BRA `(.L_x_43) ;  /* 0x0000000000189947 */ /* 0x000fea0003800000 */
[----:B------:R-:W3:Y:S01]  /*37b0*/  LDC.64 R4, c[0x0][0x588] ;  /* 0x00016200ff047b82 */ /* 0x000ee20000000a00 */
[----:B------:R-:W-:-:S04]  /*37c0*/  IMAD R3, R8, UR47, RZ ;  /* 0x0000002f08037c24 */ /* 0x000fc8000f8e02ff */
[----:B---3--:R-:W-:-:S05]  /*37d0*/  IMAD.WIDE R4, R3, 0x4, R4 ;  /* 0x0000000403047825 */ /* 0x008fca00078e0204 */
[----:B-----5:R3:W5:Y:S01]  /*37e0*/  LDG.E R90, desc[UR42][R4.64] ;  /* 0x0000002a045a7981 */ /* 0x020762000c1e1900 */
[----:B------:R-:W-:Y:S01]  /*37f0*/  IMAD.MOV.U32 R88, RZ, RZ, 0x1 ;  /* 0x00000001ff587424 */ /* 0x000fe200078e00ff */
[----:B------:R-:W-:Y:S06]  /*3800*/  BRA `(.L_x_42) ;  /* 0x00000000000c7947 */ /* 0x000fec0003800000 */
.L_x_43:
[----:B------:R-:W-:Y:S01]  /*3810*/  ULDC UR4, c[0x0][0x580] ;  /* 0x0001600000047ab9 */ /* 0x000fe20000000800 */
[----:B------:R-:W-:Y:S02]  /*3820*/  IMAD.MOV.U32 R88, RZ, RZ, 0x1 ;  /* 0x00000001ff587424 */ /* 0x000fe400078e00ff */
[----:B-----5:R-:W-:-:S07]  /*3830*/  IMAD.U32 R90, RZ, RZ, UR4 ;  /* 0x00000004ff5a7e24 */ /* 0x020fce000f8e00ff */
.L_x_42:
[----:B------:R-:W4:Y:S02]  /*3840*/  LDC.64 R6, c[0x0][0x5b0] ;  /* 0x00016c00ff067b82 */ /* 0x000f240000000a00 */
[----:B----4-:R-:W-:-:S04]  /*3850*/  ISETP.NE.U32.AND P1, PT, R6, RZ, PT ;  /* 0x000000ff0600720c */ /* 0x010fc80003f25070 */
[----:B------:R-:W-:-:S13]  /*3860*/  ISETP.NE.AND.EX P1, PT, R7, RZ, PT, P1 ;  /* 0x000000ff0700720c */ /* 0x000fda0003f25310 */
[----:B------:R-:W-:Y:S05]  /*3870*/  @!P1 BRA `(.L_x_44) ;  /* 0x00000000002c9947 */ /* 0x000fea0003800000 */
[----:B------:R-:W-:Y:S02]  /*3880*/  ULDC.64 UR4, c[0x0][0x5a8] ;  /* 0x00016a0000047ab9 */ /* 0x000fe40000000a00 */
[----:B------:R-:W-:-:S04]  /*3890*/  ISETP.NE.U32.AND P1, PT, RZ, UR4, PT ;  /* 0x00000004ff007c0c */ /* 0x000fc8000bf25070 */
[----:B------:R-:W-:-:S13]  /*38a0*/  ISETP.NE.AND.EX P1, PT, RZ, UR5, PT, P1 ;  /* 0x00000005ff007c0c */ /* 0x000fda000bf25310 */
[----:B------:R-:W-:Y:S05]  /*38b0*/  @!P1 BRA `(.L_x_45) ;  /* 0x0000000000149947 */ /* 0x000fea0003800000 */
[----:B---3--:R-:W3:Y:S01]  /*38c0*/  LDC.64 R4, c[0x0][0x5a8] ;  /* 0x00016a00ff047b82 */ /* 0x008ee20000000a00 */
[----:B------:R-:W-:-:S04]  /*38d0*/  IMAD R3, R6, UR47, RZ ;  /* 0x0000002f06037c24 */ /* 0x000fc8000f8e02ff */
[----:B---3--:R-:W-:-:S05]  /*38e0*/  IMAD.WIDE R4, R3, 0x4, R4 ;  /* 0x0000000403047825 */ /* 0x008fca00078e0204 */
[----:B-1---5:R4:W5:Y:S01]  /*38f0*/  LDG.E R91, desc[UR42][R4.64] ;  /* 0x0000002a045b7981 */ /* 0x022962000c1e1900 */
[----:B------:R-:W-:Y:S05]  /*3900*/  BRA `(.L_x_44) ;  /* 0x0000000000087947 */ /* 0x000fea0003800000 */
.L_x_45:
[----:B------:R-:W-:Y:S02]  /*3910*/  ULDC UR4, c[0x0][0x5a0] ;  /* 0x0001680000047ab9 */ /* 0x000fe40000000800 */
[----:B-1---5:R-:W-:-:S07]  /*3920*/  IMAD.U32 R91, RZ, RZ, UR4 ;  /* 0x00000004ff5b7e24 */ /* 0x022fce000f8e00ff */
.L_x_44:
[----:B------:R-:W-:Y:S01]  /*3930*/  ULDC.64 UR4, c[0x0][0x588] ;  /* 0x0001620000047ab9 */ /* 0x000fe20000000a00 */
[----:B------:R-:W-:Y:S01]  /*3940*/  ISETP.NE.U32.AND P1, PT, R8, RZ, PT ;  /* 0x000000ff0800720c */ /* 0x000fe20003f25070 */
[----:B------:R-:W-:Y:S02]  /*3950*/  UISETP.NE.U32.AND UP0, UPT, UR4, URZ, UPT ;  /* 0x0000003f0400728c */ /* 0x000fe4000bf05070 */
[----:B------:R-:W-:Y:S01]  /*3960*/  ISETP.NE.U32.AND P2, PT, RZ, UR4, PT ;  /* 0x00000004ff007c0c */ /* 0x000fe2000bf45070 */
[----:B------:R-:W-:Y:S01]  /*3970*/  IMAD.MOV.U32 R3, RZ, RZ, 0x1 ;  /* 0x00000001ff037424 */ /* 0x000fe200078e00ff */
[----:B------:R-:W-:Y:S01]  /*3980*/  ISETP.NE.AND.EX P4, PT, R9, RZ, PT, P1 ;  /* 0x000000ff0900720c */ /* 0x000fe20003f85310 */
[----:B------:R-:W-:Y:S02]  /*3990*/  UISETP.NE.AND.EX UP0, UPT, UR5, URZ, UPT, UP0 ;  /* 0x0000003f0500728c */ /* 0x000fe4000bf05300 */
[----:B------:R-:W-:Y:S01]  /*39a0*/  ISETP.NE.AND.EX P2, PT, RZ, UR5, PT, P2 ;  /* 0x00000005ff007c0c */ /* 0x000fe2000bf45320 */
[----:B--2---:R-:W-:-:S03]  /*39b0*/  IMAD.MOV.U32 R0, RZ, RZ, 0x1 ;  /* 0x00000001ff007424 */ /* 0x004fc600078e00ff */
[----:B------:R-:W-:-:S04]  /*39c0*/  PLOP3.LUT P3, PT, PT, PT, UP0, 0x80, 0x0 ;  /* 0x000000000000781c */ /* 0x000fc80003f6f008 */
[----:B------:R-:W-:-:S05]  /*39d0*/  PLOP3.LUT P1, PT, P3, PT, PT, 0x8, 0x0 ;  /* 0x000000000000781c */ /* 0x000fca0001f2e170 */
[----:B------:R-:W-:Y:S08]  /*39e0*/  @P2 BRA P4, `(.L_x_46) ;  /* 0x0000000000282947 */ /* 0x000ff00002000000 */
[----:B------:R-:W-:Y:S04]  /*39f0*/  BSSY B0, `(.L_x_47) ;  /* 0x0000008000007945 */ /* 0x000fe80003800000 */
[----:B------:R-:W-:Y:S05]  /*3a00*/  @!P0 BRA `(.L_x_48) ;  /* 0x0000000000148947 */ /* 0x000fea0003800000 */
[----:B------:R-:W-:Y:S02]  /*3a10*/  LOP3.LUT P3, RZ, R88, 0xff, RZ, 0xc0, !PT ;  /* 0x000000ff58ff7812 */ /* 0x000fe4000786c0ff */
[----:B------:R-:W-:-:S11]  /*3a20*/  PLOP3.LUT P2, PT, P1, PT, PT, 0x80, 0x0 ;  /* 0x000000000000781c */ /* 0x000fd60000f4f070 */
[----:B------:R-:W-:Y:S05]  /*3a30*/  @!P3 BRA `(.L_x_49) ;  /* 0x00000000000cb947 */ /* 0x000fea0003800000 */
[----:B-----5:R-:W-:Y:S01]  /*3a40*/  FSETP.EQ.AND P2, PT, R90, RZ, PT ;  /* 0x000000ff5a00720b */ /* 0x020fe20003f42000 */
[----:B------:R-:W-:-:S12]  /*3a50*/  BRA `(.L_x_49) ;  /* 0x0000000000047947 */ /* 0x000fd80003800000 */
.L_x_48:
[----:B-----5:R-:W-:-:S13]  /*3a60*/  FSETP.EQ.AND P2, PT, R90, RZ, PT ;  /* 0x000000ff5a00720b */ /* 0x020fda0003f42000 */
.L_x_49:
[----:B------:R-:W-:Y:S05]  /*3a70*/  BSYNC B0 ;  /* 0x0000000000007941 */ /* 0x000fea0003800000 */
.L_x_47:
[----:B------:R-:W-:-:S07]  /*3a80*/  SEL R3, RZ, 0x1, P2 ;  /* 0x00000001ff037807 */ /* 0x000fce0001000000 */
.L_x_46:
[----:B------:R-:W-:Y:S04]  /*3a90*/  BSSY B0, `(.L_x_50) ;  /* 0x0000007000007945 */ /* 0x000fe80003800000 */
[----:B------:R-:W-:Y:S05]  /*3aa0*/  @!P0 BRA `(.L_x_51) ;  /* 0x0000000000108947 */ /* 0x000fea0003800000 */
[----:B------:R-:W-:-:S13]  /*3ab0*/  LOP3.LUT P0, RZ, R88, 0xff, RZ, 0xc0, !PT ;  /* 0x000000ff58ff7812 */ /* 0x000fda000780c0ff */
[----:B------:R-:W-:Y:S05]  /*3ac0*/  @!P0 BRA `(.L_x_52) ;  /* 0x00000000000c8947 */ /* 0x000fea0003800000 */
[----:B-----5:R-:W-:Y:S01]  /*3ad0*/  FSETP.EQ.AND P1, PT, R90, RZ, PT ;  /* 0x000000ff5a00720b */ /* 0x020fe20003f22000 */
[----:B------:R-:W-:-:S12]  /*3ae0*/  BRA `(.L_x_52) ;  /* 0x0000000000047947 */ /* 0x000fd80003800000 */
.L_x_51:
[----:B-----5:R-:W-:-:S13]  /*3af0*/  FSETP.EQ.AND P1, PT, R90, RZ, PT ;  /* 0x000000ff5a00720b */ /* 0x020fda0003f22000 */
.L_x_52:
[----:B------:R-:W-:Y:S05]  /*3b00*/  BSYNC B0 ;  /* 0x0000000000007941 */ /* 0x000fea0003800000 */
.L_x_50:
[----:B------:R-:W-:Y:S01]  /*3b10*/  PRMT R3, R3, 0x9910, RZ ;  /* 0x0000991003037816 */ /* 0x000fe200000000ff */
[----:B------:R-:W-:Y:S01]  /*3b20*/  BSSY B0, `(.L_x_53) ;  /* 0x0000043000007945 */ /* 0x000fe20003800000 */
[----:B------:R-:W-:Y:S02]  /*3b30*/  MOV R6, RZ ;  /* 0x000000ff00067202 */ /* 0x000fe40000000f00 */
[----:B---34-:R-:W-:Y:S02]  /*3b40*/  CS2R R4, SRZ ;  /* 0x0000000000047805 */ /* 0x018fe4000001ff00 */
[----:B------:R-:W-:Y:S01]  /*3b50*/  ISETP.NE.AND P0, PT, R3, RZ, PT ;  /* 0x000000ff0300720c */ /* 0x000fe20003f05270 */
[----:B------:R-:W-:-:S12]  /*3b60*/  IMAD.MOV.U32 R3, RZ, RZ, RZ ;  /* 0x000000ffff037224 */ /* 0x000fd800078e00ff */
[----:B------:R-:W-:Y:S05]  /*3b70*/  @!P0 BRA `(.L_x_54) ;  /* 0x0000000000f48947 */ /* 0x000fea0003800000 */
[----:B------:R-:W-:-:S13]  /*3b80*/  ISETP.NE.AND P3, PT, R89, 0x3, PT ;  /* 0x000000035900780c */ /* 0x000fda0003f65270 */
[----:B------:R-:W-:Y:S05]  /*3b90*/  @!P3 BRA `(.L_x_55) ;  /* 0x000000000004b947 */ /* 0x000fea0003800000 */
[----:B------:R-:W-:Y:S01]  /*3ba0*/  BPT.TRAP 0x1 ;  /* 0x000000040000795c */ /* 0x000fe20000300000 */
.L_x_55:
[----:B------:R-:W-:Y:S01]  /*3bb0*/  LEA R14, R93, UR51, 0x3 ;  /* 0x000000335d0e7c11 */ /* 0x000fe2000f8e18ff */
[----:B------:R-:W-:Y:S01]  /*3bc0*/  BSSY B1, `(.L_x_56) ;  /* 0x0000006000017945 */ /* 0x000fe20003800000 */
[----:B------:R-:W-:Y:S01]  /*3bd0*/  SHF.L.U32 R3, R92, 0x1f, RZ ;  /* 0x0000001f5c037819 */ /* 0x000fe200000006ff */
[----:B------:R-:W-:Y:S02]  /*3be0*/  IMAD.MOV.U32 R6, RZ, RZ, RZ ;  /* 0x000000ffff067224 */ /* 0x000fe400078e00ff */
[----:B------:R-:W-:Y:S01]  /*3bf0*/  IMAD.MOV.U32 R5, RZ, RZ, RZ ;  /* 0x000000ffff057224 */ /* 0x000fe200078e00ff */
[----:B------:R-:W2:Y:S02]  /*3c00*/  SYNCS.PHASECHK.TRANS64.TRYWAIT P2, [R14+URZ+0xc0], R3 ;  /* 0x0000c0030e0075a7 */ /* 0x000ea4000804017f */
[----:B--2---:R-:W-:Y:S05]  /*3c10*/  @!P2 BRA `(.L_x_57) ;  /* 0x000000580004a947 */ /* 0x004fea0003800000 */
.L_x_180:
[----:B------:R-:W-:Y:S05]  /*3c20*/  BSYNC B1 ;  /* 0x0000000000017941 */ /* 0x000fea0003800000 */
.L_x_56:
[----:B------:R-:W-:Y:S01]  /*3c30*/  BSSY B1, `(.L_x_58) ;  /* 0x0000020000017945 */ /* 0x000fe20003800000 */
[----:B------:R-:W-:Y:S02]  /*3c40*/  IMAD.MOV.U32 R4, RZ, RZ, RZ ;  /* 0x000000ffff047224 */ /* 0x000fe400078e00ff */
[----:B--2---:R-:W-:Y:S01]  /*3c50*/  IMAD.MOV.U32 R3, RZ, RZ, RZ ;  /* 0x000000ffff037224 */ /* 0x004fe200078e00ff */
[----:B------:R-:W-:Y:S06]  /*3c60*/  @P1 BRA `(.L_x_59) ;  /* 0x0000000000701947 */ /* 0x000fec0003800000 */
[C---:B------:R-:W-:Y:S01]  /*3c70*/  IMAD.SHL.U32 R3, R18.reuse, 0x10, RZ ;  /* 0x0000001012037824 */ /* 0x040fe200078e00ff */
[C---:B------:R-:W-:Y:S01]  /*3c80*/  SHF.L.U32 R4, R18.reuse, 0x1, RZ ;  /* 0x0000000112047819 */ /* 0x040fe200000006ff */
[----:B------:R-:W-:-:S03]  /*3c90*/  IMAD.SHL.U32 R6, R18, 0x8, RZ ;  /* 0x0000000812067824 */ /* 0x000fc600078e00ff */
[----:B------:R-:W-:Y:S02]  /*3ca0*/  LOP3.LUT R3, R3, 0xe00, RZ, 0xc0, !PT ;  /* 0x00000e0003037812 */ /* 0x000fe400078ec0ff */
[----:B------:R-:W-:Y:S02]  /*3cb0*/  LOP3.LUT R5, R6, 0x80, RZ, 0xc0, !PT ;  /* 0x0000008006057812 */ /* 0x000fe400078ec0ff */
[----:B------:R-:W-:Y:S02]  /*3cc0*/  LOP3.LUT R3, R3, 0x6, R4, 0xf8, !PT ;  /* 0x0000000603037812 */ /* 0x000fe400078ef804 */
[----:B------:R-:W-:Y:S02]  /*3cd0*/  LOP3.LUT R4, R5, 0x10, R18, 0xf8, !PT ;  /* 0x0000001005047812 */ /* 0x000fe400078ef812 */
[----:B------:R-:W-:Y:S02]  /*3ce0*/  LOP3.LUT R3, R3, 0x60, R6, 0xf8, !PT ;  /* 0x0000006003037812 */ /* 0x000fe400078ef806 */
[----:B------:R-:W-:-:S02]  /*3cf0*/  SHF.R.U32.HI R5, RZ, 0x4, R18 ;  /* 0x00000004ff057819 */ /* 0x000fc40000011612 */
[----:B------:R-:W-:Y:S02]  /*3d00*/  LOP3.LUT R4, R3, R4, RZ, 0xfc, !PT ;  /* 0x0000000403047212 */ /* 0x000fe400078efcff */
[----:B------:R-:W-:-:S03]  /*3d10*/  LOP3.LUT P2, RZ, R5, 0x1, RZ, 0xc0, !PT ;  /* 0x0000000105ff7812 */ /* 0x000fc6000784c0ff */
[----:B------:R-:W-:-:S04]  /*3d20*/  IMAD R4, R93, 0x1000, R4 ;  /* 0x000010005d047824 */ /* 0x000fc800078e0204 */
[----:B------:R-:W-:Y:S01]  /*3d30*/  VIADD R3, R4, UR51 ;  /* 0x0000003304037c36 */ /* 0x000fe20008000000 */
[----:B------:R-:W-:Y:S03]  /*3d40*/  LDS.U16 R6, [R4+UR51+0x200] ;  /* 0x0002003304067984 */ /* 0x000fe60008000400 */
[C---:B------:R-:W-:Y:S01]  /*3d50*/  VIADD R5, R3.reuse, 0x200 ;  /* 0x0000020003057836 */ /* 0x040fe20000000000 */
[----:B------:R-:W-:Y:S01]  /*3d60*/  LDS.U16 R8, [R4+UR51+0x208] ;  /* 0x0002083304087984 */ /* 0x000fe20008000400 */
[----:B------:R-:W-:Y:S02]  /*3d70*/  VIADD R7, R3, 0x210 ;  /* 0x0000021003077836 */ /* 0x000fe40000000000 */
[----:B------:R-:W-:Y:S01]  /*3d80*/  @P2 VIADD R7, R5, 0xfffffff0 ;  /* 0xfffffff005072836 */ /* 0x000fe20000000000 */
[----:B------:R-:W2:Y:S04]  /*3d90*/  LDS.U16 R3, [R4+UR51+0x300] ;  /* 0x0003003304037984 */ /* 0x000ea80008000400 */
[----:B------:R-:W3:Y:S04]  /*3da0*/  LDS.U16 R5, [R4+UR51+0x308] ;  /* 0x0003083304057984 */ /* 0x000ee80008000400 */
[----:B------:R-:W-:Y:S04]  /*3db0*/  LDS.U16 R9, [R7+0x100] ;  /* 0x0001000007097984 */ /* 0x000fe80000000400 */
[----:B------:R-:W4:Y:S04]  /*3dc0*/  LDS.U16 R10, [R7] ;  /* 0x00000000070a7984 */ /* 0x000f280000000400 */
[----:B------:R-:W-:Y:S04]  /*3dd0*/  LDS.U16 R11, [R7+0x108] ;  /* 0x00010800070b7984 */ /* 0x000fe80000000400 */
[----:B------:R-:W1:Y:S01]  /*3de0*/  LDS.U16 R12, [R7+0x8] ;  /* 0x00000800070c7984 */ /* 0x000e620000000400 */
[----:B--2---:R-:W-:-:S02]  /*3df0*/  PRMT R3, R6, 0x5410, R3 ;  /* 0x0000541006037816 */ /* 0x004fc40000000003 */
[----:B---3--:R-:W-:Y:S02]  /*3e00*/  PRMT R4, R8, 0x5410, R5 ;  /* 0x0000541008047816 */ /* 0x008fe40000000005 */
[----:B----4-:R-:W-:Y:S02]  /*3e10*/  PRMT R5, R10, 0x5410, R9 ;  /* 0x000054100a057816 */ /* 0x010fe40000000009 */
[----:B-1----:R-:W-:-:S07]  /*3e20*/  PRMT R6, R12, 0x5410, R11 ;  /* 0x000054100c067816 */ /* 0x002fce000000000b */
.L_x_59:
[----:B------:R-:W-:Y:S05]  /*3e30*/  BSYNC B1 ;  /* 0x0000000000017941 */ /* 0x000fea0003800000 */
.L_x_58:
[----:B------:R-:W-:Y:S01]  /*3e40*/  @!PT LDS RZ, [RZ] ;  /* 0x00000000fffff984 */ /* 0x000fe20000000800 */
[----:B------:R-:W-:Y:S01]  /*3e50*/  @!PT LDS RZ, [RZ] ;  /* 0x00000000fffff984 */ /* 0x000fe20000000800 */
[----:B------:R-:W-:Y:S01]  /*3e60*/  @!PT LDS RZ, [RZ] ;  /* 0x00000000fffff984 */ /* 0x000fe20000000800 */
[----:B------:R-:W-:Y:S01]  /*3e70*/  @!PT LDS RZ, [RZ] ;  /* 0x00000000fffff984 */ /* 0x000fe20000000800 */
[----:B------:R2:W-:Y:S06]  /*3e80*/  MEMBAR.ALL.CTA ;  /* 0x0000000000007992 */ /* 0x0005ec0000008000 */
[----:B--2---:R-:W2:Y:S01]  /*3e90*/  FENCE.VIEW.ASYNC.S ;  /* 0x00000000000073c6 */ /* 0x004ea20000000000 */
[----:B------:R-:W-:Y:S05]  /*3ea0*/  @!P3 BRA `(.L_x_60) ;  /* 0x000000000004b947 */ /* 0x000fea0003800000 */
[----:B------:R-:W-:Y:S01]  /*3eb0*/  BPT.TRAP 0x1 ;  /* 0x000000040000795c */ /* 0x000fe20000300000 */
.L_x_60:
[----:B------:R-:W3:Y:S01]  /*3ec0*/  S2R R8, SR_CgaCtaId ;  /* 0x0000000000087919 */ /* 0x000ee20000008800 */
[----:B------:R-:W-:Y:S01]  /*3ed0*/  IADD3 R7, R14, 0xe0, RZ ;  /* 0x000000e00e077810 */ /* 0x000fe20007ffe0ff */
[----:B------:R-:W-:-:S05]  /*3ee0*/  VIADD R93, R93, 0x1 ;  /* 0x000000015d5d7836 */ /* 0x000fca0000000000 */
[----:B------:R-:W-:-:S04]  /*3ef0*/  ISETP.NE.AND P2, PT, R93, 0x4, PT ;  /* 0x000000045d00780c */ /* 0x000fc80003f45270 */
[----:B------:R-:W-:Y:S02]  /*3f00*/  SEL R93, R93, RZ, P2 ;  /* 0x000000ff5d5d7207 */ /* 0x000fe40001000000 */
[----:B---3--:R-:W-:-:S04]  /*3f10*/  PRMT R7, R8, 0x654, R7 ;  /* 0x0000065408077816 */ /* 0x008fc80000000007 */
[----:B--2---:R2:W-:Y:S02]  /*3f20*/  SYNCS.ARRIVE.TRANS64.RED.A1T0 RZ, [R7+URZ], RZ ;  /* 0x000000ff07ff79a7 */ /* 0x0045e4000810043f */
[----:B--2---:R-:W-:-:S04]  /*3f30*/  SEL R7, RZ, 0x1, P2 ;  /* 0x00000001ff077807 */ /* 0x004fc80001000000 */
[----:B------:R-:W-:-:S07]  /*3f40*/  LOP3.LUT R92, R92, R7, RZ, 0x3c, !PT ;  /* 0x000000075c5c7212 */ /* 0x000fce00078e3cff */
.L_x_54:
[----:B------:R-:W-:Y:S05]  /*3f50*/  BSYNC B0 ;  /* 0x0000000000007941 */ /* 0x000fea0003800000 */
.L_x_53:
[----:B------:R-:W-:Y:S01]  /*3f60*/  F2FP.F16.E4M3.UNPACK_B R7, R3 ;  /* 0x00000003ff07723e */ /* 0x000fe200020006ff */
[C---:B-----5:R-:W-:Y:S01]  /*3f70*/  FMUL R157, R91.reuse, R157 ;  /* 0x0000009d5b9d7220 */ /* 0x060fe20000400000 */
[----:B------:R-:W-:Y:S01]  /*3f80*/  F2FP.F16.E4M3.UNPACK_B R8, R3.H1 ;  /* 0x00000003ff08723e */ /* 0x000fe200030006ff */
[C---:B------:R-:W-:Y:S01]  /*3f90*/  FMUL R13, R91.reuse, R156 ;  /* 0x0000009c5b0d7220 */ /* 0x040fe20000400000 */
[----:B------:R-:W-:Y:S01]  /*3fa0*/  SHF.R.U32.HI R10, RZ, 0x4, R18 ;  /* 0x00000004ff0a7819 */ /* 0x000fe20000011612 */
[--C-:B------:R-:W-:Y:S02]  /*3fb0*/  HADD2.F32 R9, -RZ, R7.reuse.H0_H0 ;  /* 0x20000007ff097230 */ /* 0x100fe40000004100 */
[----:B------:R-:W-:Y:S01]  /*3fc0*/  FMUL R154, R91, R154 ;  /* 0x0000009a5b9a7220 */ /* 0x000fe20000400000 */
[----:B------:R-:W-:Y:S01]  /*3fd0*/  HADD2.F32 R7, -RZ, R7.H1_H1 ;  /* 0x30000007ff077230 */ /* 0x000fe20000004100 */
[----:B------:R-:W-:Y:S01]  /*3fe0*/  LOP3.LUT P3, RZ, R10, 0x1, RZ, 0xc0, !PT ;  /* 0x000000010aff7812 */ /* 0x000fe2000786c0ff */
[----:B------:R-:W-:-:S02]  /*3ff0*/  HADD2.F32 R11, -RZ, R8.H1_H1 ;  /* 0x30000008ff0b7230 */ /* 0x000fc40000004100 */
[C---:B------:R-:W-:Y:S01]  /*4000*/  FFMA R157, R90.reuse, R9, R157 ;  /* 0x000000095a9d7223 */ /* 0x040fe2000000009d */
[----:B------:R-:W-:Y:S02]  /*4010*/  HADD2.F32 R9, -RZ, R8.H0_H0 ;  /* 0x20000008ff097230 */ /* 0x000fe40000004100 */
[C---:B------:R-:W-:Y:S01]  /*4020*/  FMUL R10, R91.reuse, R155 ;  /* 0x0000009b5b0a7220 */ /* 0x040fe20000400000 */
[-C--:B------:R-:W-:Y:S01]  /*4030*/  F2FP.F16.E4M3.UNPACK_B R8, R4.reuse ;  /* 0x00000004ff08723e */ /* 0x080fe200020006ff */
[C---:B------:R-:W-:Y:S01]  /*4040*/  FFMA R12, R90.reuse, R7, R13 ;  /* 0x000000075a0c7223 */ /* 0x040fe2000000000d */
[----:B------:R-:W-:Y:S01]  /*4050*/  F2FP.F16.E4M3.UNPACK_B R7, R4.H1 ;  /* 0x00000004ff07723e */ /* 0x000fe200030006ff */
[C---:B------:R-:W-:Y:S01]  /*4060*/  FFMA R14, R90.reuse, R9, R10 ;  /* 0x000000095a0e7223 */ /* 0x040fe2000000000a */
[----:B------:R-:W-:Y:S01]  /*4070*/  FFMA R15, R90, R11, R154 ;  /* 0x0000000b5a0f7223 */ /* 0x000fe2000000009a */
[--C-:B------:R-:W-:Y:S02]  /*4080*/  HADD2.F32 R9, -RZ, R8.reuse.H0_H0 ;  /* 0x20000008ff097230 */ /* 0x100fe40000004100 */
[----:B------:R-:W-:Y:S01]  /*4090*/  FMUL R153, R91, R153 ;  /* 0x000000995b997220 */ /* 0x000fe20000400000 */
[----:B------:R-:W-:-:S02]  /*40a0*/  HADD2.F32 R11, -RZ, R8.H1_H1 ;  /* 0x30000008ff0b7230 */ /* 0x000fc40000004100 */
[C---:B------:R-:W-:Y:S01]  /*40b0*/  FMUL R152, R91.reuse, R152 ;  /* 0x000000985b987220 */ /* 0x040fe20000400000 */
[--C-:B------:R-:W-:Y:S01]  /*40c0*/  HADD2.F32 R13, -RZ, R7.reuse.H0_H0 ;  /* 0x20000007ff0d7230 */ /* 0x100fe20000004100 */
[----:B------:R-:W-:Y:S01]  /*40d0*/  F2FP.F16.E4M3.UNPACK_B R8, R5 ;  /* 0x00000005ff08723e */ /* 0x000fe200020006ff */
[C---:B------:R-:W-:Y:S01]  /*40e0*/  FMUL R10, R91.reuse, R151 ;  /* 0x000000975b0a7220 */ /* 0x040fe20000400000 */
[C---:B------:R-:W-:Y:S01]  /*40f0*/  FFMA R153, R90.reuse, R9, R153 ;  /* 0x000000095a997223 */ /* 0x040fe20000000099 */
[C---:B------:R-:W-:Y:S01]  /*4100*/  FFMA R152, R90.reuse, R11, R152 ;  /* 0x0000000b5a987223 */ /* 0x040fe20000000098 */
[----:B------:R-:W-:Y:S02]  /*4110*/  HADD2.F32 R7, -RZ, R7.H1_H1 ;  /* 0x30000007ff077230 */ /* 0x000fe40000004100 */
[C---:B------:R-:W-:Y:S01]  /*4120*/  FFMA R20, R90.reuse, R13, R10 ;  /* 0x0000000d5a147223 */ /* 0x040fe2000000000a */
[--C-:B------:R-:W-:Y:S02]  /*4130*/  HADD2.F32 R9, -RZ, R8.reuse.H0_H0 ;  /* 0x20000008ff097230 */ /* 0x100fe40000004100 */
[C---:B------:R-:W-:Y:S01]  /*4140*/  FMUL R13, R91.reuse, R150 ;  /* 0x000000965b0d7220 */ /* 0x040fe20000400000 */
[----:B------:R-:W-:Y:S01]  /*4150*/  HADD2.F32 R11, -RZ, R8.H1_H1 ;  /* 0x30000008ff0b7230 */ /* 0x000fe20000004100 */
[----:B------:R-:W-:Y:S01]  /*4160*/  F2FP.F16.E4M3.UNPACK_B R8, R5.H1 ;  /* 0x00000005ff08723e */ /* 0x000fe200030006ff */
[C---:B------:R-:W-:Y:S01]  /*4170*/  FMUL R24, R91.reuse, R143 ;  /* 0x0000008f5b187220 */ /* 0x040fe20000400000 */
[----:B------:R-:W-:Y:S01]  /*4180*/  FFMA R21, R90, R7, R13 ;  /* 0x000000075a157223 */ /* 0x000fe2000000000d */
[----:B------:R-:W-:Y:S01]  /*4190*/  FMUL R146, R91, R146 ;  /* 0x000000925b927220 */ /* 0x000fe20000400000 */
[----:B------:R-:W-:Y:S01]  /*41a0*/  F2FP.F16.E4M3.UNPACK_B R10, R6 ;  /* 0x00000006ff0a723e */ /* 0x000fe200020006ff */
[----:B------:R-:W-:-:S02]  /*41b0*/  HADD2.F32 R7, -RZ, R8.H0_H0 ;  /* 0x20000008ff077230 */ /* 0x000fc40000004100 */
[C---:B------:R-:W-:Y:S01]  /*41c0*/  FMUL R149, R91.reuse, R149 ;  /* 0x000000955b957220 */ /* 0x040fe20000400000 */
[C---:B------:R-:W-:Y:S01]  /*41d0*/  FFMA R24, R90.reuse, R9, R24 ;  /* 0x000000095a187223 */ /* 0x040fe20000000018 */
[C---:B------:R-:W-:Y:S01]  /*41e0*/  FFMA R25, R90.reuse, R11, R146 ;  /* 0x0000000b5a197223 */ /* 0x040fe20000000092 */
[----:B------:R-:W-:Y:S02]  /*41f0*/  HADD2.F32 R9, -RZ, R8.H1_H1 ;  /* 0x30000008ff097230 */ /* 0x000fe40000004100 */
[C---:B------:R-:W-:Y:S01]  /*4200*/  FFMA R149, R90.reuse, R7, R149 ;  /* 0x000000075a957223 */ /* 0x040fe20000000095 */
[--C-:B------:R-:W-:Y:S02]  /*4210*/  HADD2.F32 R11, -RZ, R10.reuse.H0_H0 ;  /* 0x2000000aff0b7230 */ /* 0x100fe40000004100 */
[C---:B------:R-:W-:Y:S01]  /*4220*/  FMUL R144, R91.reuse, R144 ;  /* 0x000000905b907220 */ /* 0x040fe20000400000 */
[----:B------:R-:W-:Y:S02]  /*4230*/  HADD2.F32 R13, -RZ, R10.H1_H1 ;  /* 0x3000000aff0d7230 */ /* 0x000fe40000004100 */
[----:B------:R-:W-:Y:S01]  /*4240*/  FMUL R10, R91, R145 ;  /* 0x000000915b0a7220 */ /* 0x000fe20000400000 */
[----:B------:R-:W-:Y:S01]  /*4250*/  F2FP.F16.E4M3.UNPACK_B R8, R6.H1 ;  /* 0x00000006ff08723e */ /* 0x000fe200030006ff */
[----:B------:R-:W-:Y:S01]  /*4260*/  FFMA R144, R90, R9, R144 ;  /* 0x000000095a907223 */ /* 0x000fe20000000090 */
[----:B------:R-:W-:Y:S01]  /*4270*/  LOP3.LUT R7, R18, 0xff, RZ, 0xc0, !PT ;  /* 0x000000ff12077812 */ /* 0x000fe200078ec0ff */
[----:B------:R-:W-:Y:S01]  /*4280*/  FFMA R10, R90, R11, R10 ;  /* 0x0000000b5a0a7223 */ /* 0x000fe2000000000a */
[----:B------:R-:W-:-:S02]  /*4290*/  IMAD.SHL.U32 R27, R18, 0x2, RZ ;  /* 0x00000002121b7824 */ /* 0x000fc400078e00ff */
[C---:B------:R-:W-:Y:S01]  /*42a0*/  FMUL R142, R91.reuse, R142 ;  /* 0x0000008e5b8e7220 */ /* 0x040fe20000400000 */
[--C-:B------:R-:W-:Y:S02]  /*42b0*/  HADD2.F32 R9, -RZ, R8.reuse.H0_H0 ;  /* 0x20000008ff097230 */ /* 0x100fe40000004100 */
[C---:B------:R-:W-:Y:S01]  /*42c0*/  FMUL R147, R91.reuse, R147 ;  /* 0x000000935b937220 */ /* 0x040fe20000400000 */
[----:B------:R-:W-:Y:S02]  /*42d0*/  HADD2.F32 R11, -RZ, R8.H1_H1 ;  /* 0x30000008ff0b7230 */ /* 0x000fe40000004100 */
[----:B------:R-:W-:Y:S01]  /*42e0*/  FMUL R148, R91, R148 ;  /* 0x000000945b947220 */ /* 0x000fe20000400000 */
[----:B------:R-:W-:Y:S02]  /*42f0*/  VIADD R7, R7, 0x1f ;  /* 0x0000001f07077836 */ /* 0x000fe40000000000 */
[----:B------:R-:W-:Y:S01]  /*4300*/  FFMA R9, R90, R9, R147 ;  /* 0x000000095a097223 */ /* 0x000fe20000000093 */
[----:B------:R-:W-:-:S02]  /*4310*/  IMAD.SHL.U32 R8, R18, 0x10, RZ ;  /* 0x0000001012087824 */ /* 0x000fc400078e00ff */
[C---:B------:R-:W-:Y:S01]  /*4320*/  FFMA R142, R90.reuse, R11, R142 ;  /* 0x0000000b5a8e7223 */ /* 0x040fe2000000008e */
[----:B------:R-:W-:Y:S01]  /*4330*/  FFMA R13, R90, R13, R148 ;  /* 0x0000000d5a0d7223 */ /* 0x000fe20000000094 */
[----:B------:R-:W-:Y:S01]  /*4340*/  ISETP.GT.U32.AND P2, PT, R7, 0x3e, PT ;  /* 0x0000003e0700780c */ /* 0x000fe20003f44070 */
[----:B------:R-:W-:Y:S01]  /*4350*/  IMAD.SHL.U32 R7, R18, 0x8, RZ ;  /* 0x0000000812077824 */ /* 0x000fe200078e00ff */
[----:B------:R-:W-:Y:S02]  /*4360*/  LOP3.LUT R8, R8, 0xe00, RZ, 0xc0, !PT ;  /* 0x00000e0008087812 */ /* 0x000fe400078ec0ff */
[----:B------:R-:W-:Y:S02]  /*4370*/  F2FP.SATFINITE.E4M3.F32.PACK_AB_MERGE_C R157, R12, R157, RZ ;  /* 0x0000009d0c9d723e */ /* 0x000fe400048070ff */
[----:B------:R-:W-:Y:S02]  /*4380*/  LOP3.LUT R8, R8, 0x6, R27, 0xf8, !PT ;  /* 0x0000000608087812 */ /* 0x000fe400078ef81b */
[----:B------:R-:W-:-:S02]  /*4390*/  LOP3.LUT R11, R7, 0x80, RZ, 0xc0, !PT ;  /* 0x00000080070b7812 */ /* 0x000fc400078ec0ff */
[----:B------:R-:W-:Y:S01]  /*43a0*/  LOP3.LUT R8, R8, 0x60, R7, 0xf8, !PT ;  /* 0x0000006008087812 */ /* 0x000fe200078ef807 */
[----:B------:R-:W-:Y:S01]  /*43b0*/  IMAD.MOV.U32 R7, RZ, RZ, 0x10 ;  /* 0x00000010ff077424 */ /* 0x000fe200078e00ff */
[----:B------:R-:W-:Y:S02]  /*43c0*/  LOP3.LUT R11, R11, 0x10, R18, 0xf8, !PT ;  /* 0x000000100b0b7812 */ /* 0x000fe400078ef812 */
[----:B------:R-:W-:Y:S02]  /*43d0*/  F2FP.SATFINITE.E4M3.F32.PACK_AB_MERGE_C R142, R142, R9, RZ ;  /* 0x000000098e8e723e */ /* 0x000fe400048070ff */
[----:B------:R-:W-:Y:S02]  /*43e0*/  F2FP.SATFINITE.E4M3.F32.PACK_AB_MERGE_C R15, R15, R14, RZ ;  /* 0x0000000e0f0f723e */ /* 0x000fe400048070ff */
[----:B------:R-:W-:Y:S02]  /*43f0*/  F2FP.SATFINITE.E4M3.F32.PACK_AB_MERGE_C R153, R152, R153, RZ ;  /* 0x000000999899723e */ /* 0x000fe400048070ff */
[----:B------:R-:W-:-:S02]  /*4400*/  F2FP.SATFINITE.E4M3.F32.PACK_AB_MERGE_C R21, R21, R20, RZ ;  /* 0x000000141515723e */ /* 0x000fc400048070ff */
[----:B------:R-:W-:Y:S02]  /*4410*/  F2FP.SATFINITE.E4M3.F32.PACK_AB_MERGE_C R24, R25, R24, RZ ;  /* 0x000000181918723e */ /* 0x000fe400048070ff */
[----:B------:R-:W-:Y:S02]  /*4420*/  F2FP.SATFINITE.E4M3.F32.PACK_AB_MERGE_C R144, R144, R149, RZ ;  /* 0x000000959090723e */ /* 0x000fe400048070ff */
[----:B------:R-:W-:Y:S02]  /*4430*/  F2FP.SATFINITE.E4M3.F32.PACK_AB_MERGE_C R12, R13, R10, RZ ;  /* 0x0000000a0d0c723e */ /* 0x000fe400048070ff */
[----:B------:R-:W-:Y:S02]  /*4440*/  LOP3.LUT R8, R8, R11, RZ, 0xfc, !PT ;  /* 0x0000000b08087212 */ /* 0x000fe400078efcff */
[----:B------:R-:W-:Y:S01]  /*4450*/  SEL R9, R7, 0xfffffff0, !P3 ;  /* 0xfffffff007097807 */ /* 0x000fe20005800000 */
[----:B------:R-:W-:Y:S06]  /*4460*/  @P2 BRA `(.L_x_61) ;  /* 0x0000000000042947 */ /* 0x000fec0003800000 */
[----:B------:R-:W-:-:S04]  /*4470*/  DEPBAR.LE SB0, 0x1 ;  /* 0x000080400000791a */ /* 0x000fc80000000000 */
.L_x_61:
[----:B------:R-:W-:Y:S05]  /*4480*/  WARPSYNC.ALL ;  /* 0x0000000000007948 */ /* 0x000fea0003800000 */
[----:B------:R-:W-:Y:S01]  /*4490*/  BAR.SYNC.DEFER_BLOCKING 0x1, 0x100 ;  /* 0x0044000000007b1d */ /* 0x000fe20000010000 */
[----:B------:R-:W-:-:S05]  /*44a0*/  IADD3 R10, R8, UR51, RZ ;  /* 0x00000033080a7c10 */ /* 0x000fca000fffe0ff */
[----:B------:R-:W-:Y:S01]  /*44b0*/  IMAD.IADD R7, R10, 0x1, R9 ;  /* 0x000000010a077824 */ /* 0x000fe200078e0209 */
[----:B------:R-:W-:Y:S01]  /*44c0*/  BSSY B0, `(.L_x_62) ;  /* 0x0000016000007945 */ /* 0x000fe20003800000 */
[----:B------:R2:W-:Y:S04]  /*44d0*/  STS.U16 [R8+UR51+0x4200], R157 ;  /* 0x0042009d08007988 */ /* 0x0005e80008000433 */
[----:B------:R2:W-:Y:S04]  /*44e0*/  STS.U16 [R8+UR51+0x4300], R15 ;  /* 0x0043000f08007988 */ /* 0x0005e80008000433 */
[----:B------:R2:W-:Y:S04]  /*44f0*/  STS.U16 [R8+UR51+0x4208], R153 ;  /* 0x0042089908007988 */ /* 0x0005e80008000433 */
[----:B------:R2:W-:Y:S04]  /*4500*/  STS.U16 [R8+UR51+0x4308], R21 ;  /* 0x0043081508007988 */ /* 0x0005e80008000433 */
[----:B------:R2:W-:Y:S04]  /*4510*/  STS.U16 [R7+0x4200], R24 ;  /* 0x0042001807007388 */ /* 0x0005e80000000400 */
[----:B------:R2:W-:Y:S04]  /*4520*/  STS.U16 [R7+0x4300], R144 ;  /* 0x0043009007007388 */ /* 0x0005e80000000400 */
[----:B------:R2:W-:Y:S04]  /*4530*/  STS.U16 [R7+0x4208], R12 ;  /* 0x0042080c07007388 */ /* 0x0005e80000000400 */
[----:B------:R2:W-:Y:S01]  /*4540*/  STS.U16 [R7+0x4308], R142 ;  /* 0x0043088e07007388 */ /* 0x0005e20000000400 */
[----:B------:R-:W-:Y:S01]  /*4550*/  @!PT LDS RZ, [RZ] ;  /* 0x00000000fffff984 */ /* 0x000fe20000000800 */
[----:B------:R-:W-:Y:S01]  /*4560*/  @!PT LDS RZ, [RZ] ;  /* 0x00000000fffff984 */ /* 0x000fe20000000800 */
[----:B------:R-:W-:Y:S01]  /*4570*/  @!PT LDS RZ, [RZ] ;  /* 0x00000000fffff984 */ /* 0x000fe20000000800 */
[----:B------:R-:W-:Y:S01]  /*4580*/  @!PT LDS RZ, [RZ] ;  /* 0x00000000fffff984 */ /* 0x000fe20000000800 */
[----:B------:R3:W-:Y:S06]  /*4590*/  MEMBAR.ALL.CTA ;  /* 0x0000000000007992 */ /* 0x0007ec0000008000 */
[----:B---3--:R-:W3:Y:S02]  /*45a0*/  FENCE.VIEW.ASYNC.S ;  /* 0x00000000000073c6 */ /* 0x008ee40000000000 */
[----:B---3--:R-:W-:Y:S06]  /*45b0*/  BAR.SYNC.DEFER_BLOCKING 0x1, 0x100 ;  /* 0x0044000000007b1d */ /* 0x008fec0000010000 */
[----:B--2---:R-:W-:Y:S05]  /*45c0*/  @P2 BRA `(.L_x_63) ;  /* 0x0000000000142947 */ /* 0x004fea0003800000 */
[----:B------:R-:W-:Y:S02]  /*45d0*/  UIADD3 UR4, UP0, UR48, 0x4f0, URZ ;  /* 0x000004f030047890 */ /* 0x000fe4000ff1e03f */
[----:B------:R-:W-:Y:S02]  /*45e0*/  UIADD3 UR44, UR51, 0x4200, URZ ;  /* 0x00004200332c7890 */ /* 0x000fe4000fffe03f */
[----:B------:R-:W-:-:S09]  /*45f0*/  UIADD3.X UR5, URZ, UR49, URZ, UP0, !UPT ;  /* 0x000000313f057290 */ /* 0x000fd200087fe43f */
[----:B------:R2:W-:Y:S02]  /*4600*/  UTMASTG.3D [UR44], [UR4] ;  /* 0x0000002c040073b5 */ /* 0x0005e40008010000 */
[----:B--2---:R0:W-:Y:S02]  /*4610*/  UTMACMDFLUSH ;  /* 0x00000000000079b7 */ /* 0x0041e40000000000 */
.L_x_63:
[----:B------:R-:W-:Y:S05]  /*4620*/  BSYNC B0 ;  /* 0x0000000000007941 */ /* 0x000fea0003800000 */
.L_x_62:
[----:B------:R-:W-:Y:S04]  /*4630*/  BSSY B0, `(.L_x_64) ;  /* 0x000002e000007945 */ /* 0x000fe80003800000 */
[----:B------:R-:W-:Y:S05]  /*4640*/  @!P0 BRA `(.L_x_65) ;  /* 0x0000000000b08947 */ /* 0x000fea0003800000 */
[----:B------:R-:W-:-:S13]  /*4650*/  ISETP.NE.AND P4, PT, R89, 0x3, PT ;  /* 0x000000035900780c */ /* 0x000fda0003f85270 */
[----:B------:R-:W-:Y:S05]  /*4660*/  @!P4 BRA `(.L_x_66) ;  /* 0x000000000004c947 */ /* 0x000fea0003800000 */
[----:B------:R-:W-:Y:S01]  /*4670*/  BPT.TRAP 0x1 ;  /* 0x000000040000795c */ /* 0x000fe20000300000 */
.L_x_66:
[----:B------:R-:W-:Y:S01]  /*4680*/  LEA R15, R93, UR51, 0x3 ;  /* 0x000000335d0f7c11 */ /* 0x000fe2000f8e18ff */
[----:B------:R-:W-:Y:S01]  /*4690*/  BSSY B1, `(.L_x_67) ;  /* 0x0000004000017945 */ /* 0x000fe20003800000 */
[----:B------:R-:W-:-:S04]  /*46a0*/  SHF.L.U32 R10, R92, 0x1f, RZ ;  /* 0x0000001f5c0a7819 */ /* 0x000fc800000006ff */
[----:B------:R-:W2:Y:S02]  /*46b0*/  SYNCS.PHASECHK.TRANS64.TRYWAIT P3, [R15+URZ+0xc0], R10 ;  /* 0x0000c00a0f0075a7 */ /* 0x000ea4000806017f */
[----:B--2---:R-:W-:Y:S05]  /*46c0*/  @!P3 BRA `(.L_x_68) ;  /* 0x0000004c006cb947 */ /* 0x004fea0003800000 */
.L_x_181:
[----:B------:R-:W-:Y:S05]  /*46d0*/  BSYNC B1 ;  /* 0x0000000000017941 */ /* 0x000fea0003800000 */
.L_x_67:
[----:B------:R-:W-:Y:S04]  /*46e0*/  BSSY B1, `(.L_x_69) ;  /* 0x0000011000017945 */ /* 0x000fe80003800000 */
[----:B------:R-:W-:Y:S05]  /*46f0*/  @P1 BRA `(.L_x_70) ;  /* 0x00000000003c1947 */ /* 0x000fea0003800000 */
[----:B------:R-:W-:-:S04]  /*4700*/  IMAD R20, R93, 0x1000, R8 ;  /* 0x000010005d147824 */ /* 0x000fc800078e0208 */
[----:B------:R-:W-:Y:S01]  /*4710*/  VIADD R14, R20, UR51 ;  /* 0x00000033140e7c36 */ /* 0x000fe20008000000 */
[----:B------:R-:W-:Y:S03]  /*4720*/  LDS.U16 R3, [R20+UR51+0x300] ;  /* 0x0003003314037984 */ /* 0x000fe60008000400 */
[----:B------:R-:W-:Y:S01]  /*4730*/  IMAD.IADD R14, R14, 0x1, R9 ;  /* 0x000000010e0e7824 */ /* 0x000fe200078e0209 */
[----:B------:R-:W3:Y:S04]  /*4740*/  LDS.U16 R4, [R20+UR51+0x200] ;  /* 0x0002003314047984 */ /* 0x000ee80008000400 */
[----:B------:R-:W-:Y:S04]  /*4750*/  LDS.U16 R5, [R20+UR51+0x308] ;  /* 0x0003083314057984 */ /* 0x000fe80008000400 */
[----:B------:R-:W4:Y:S04]  /*4760*/  LDS.U16 R6, [R20+UR51+0x208] ;  /* 0x0002083314067984 */ /* 0x000f280008000400 */
[----:B--2---:R-:W-:Y:S04]  /*4770*/  LDS.U16 R10, [R14+0x300] ;  /* 0x000300000e0a7984 */ /* 0x004fe80000000400 */
[----:B------:R-:W2:Y:S04]  /*4780*/  LDS.U16 R11, [R14+0x200] ;  /* 0x000200000e0b7984 */ /* 0x000ea80000000400 */
[----:B------:R-:W-:Y:S04]  /*4790*/  LDS.U16 R12, [R14+0x308] ;  /* 0x000308000e0c7984 */ /* 0x000fe80000000400 */
[----:B------:R-:W5:Y:S01]  /*47a0*/  LDS.U16 R13, [R14+0x208] ;  /* 0x000208000e0d7984 */ /* 0x000f620000000400 */
[----:B---3--:R-:W-:-:S02]  /*47b0*/  PRMT R3, R4, 0x5410, R3 ;  /* 0x0000541004037816 */ /* 0x008fc40000000003 */
[----:B----4-:R-:W-:Y:S02]  /*47c0*/  PRMT R4, R6, 0x5410, R5 ;  /* 0x0000541006047816 */ /* 0x010fe40000000005 */
[----:B--2---:R-:W-:Y:S02]  /*47d0*/  PRMT R5, R11, 0x5410, R10 ;  /* 0x000054100b057816 */ /* 0x004fe4000000000a */
[----:B-----5:R-:W-:-:S07]  /*47e0*/  PRMT R6, R13, 0x5410, R12 ;  /* 0x000054100d067816 */ /* 0x020fce000000000c */
.L_x_70:
[----:B------:R-:W-:Y:S05]  /*47f0*/  BSYNC B1 ;  /* 0x0000000000017941 */ /* 0x000fea0003800000 */
.L_x_69:
[----:B------:R-:W-:Y:S01]  /*4800*/  @!PT LDS RZ, [RZ] ;  /* 0x00000000fffff984 */ /* 0x000fe20000000800 */
[----:B------:R-:W-:Y:S01]  /*4810*/  @!PT LDS RZ, [RZ] ;  /* 0x00000000fffff984 */ /* 0x000fe20000000800 */
[----:B------:R-:W-:Y:S01]  /*4820*/  @!PT LDS RZ, [RZ] ;  /* 0x00000000fffff984 */ /* 0x000fe20000000800 */
[----:B------:R-:W-:Y:S01]  /*4830*/  @!PT LDS RZ, [RZ] ;  /* 0x00000000fffff984 */ /* 0x000fe20000000800 */
[----:B------:R3:W-:Y:S06]  /*4840*/  MEMBAR.ALL.CTA ;  /* 0x0000000000007992 */ /* 0x0007ec0000008000 */
[----:B---3--:R-:W3:Y:S01]  /*4850*/  FENCE.VIEW.ASYNC.S ;  /* 0x00000000000073c6 */ /* 0x008ee20000000000 */
[----:B------:R-:W-:Y:S05]  /*4860*/  @!P4 BRA `(.L_x_71) ;  /* 0x000000000004c947 */ /* 0x000fea0003800000 */
[----:B------:R-:W-:Y:S01]  /*4870*/  BPT.TRAP 0x1 ;  /* 0x000000040000795c */ /* 0x000fe20000300000 */
.L_x_71:
[----:B------:R-:W4:Y:S01]  /*4880*/  S2R R11, SR_CgaCtaId ;  /* 0x00000000000b7919 */ /* 0x000f220000008800 */
[----:B--2---:R-:W-:Y:S02]  /*4890*/  VIADD R10, R15, 0xe0 ;  /* 0x000000e00f0a7836 */ /* 0x004fe40000000000 */
[----:B------:R-:W-:-:S05]  /*48a0*/  VIADD R93, R93, 0x1 ;  /* 0x000000015d5d7836 */ /* 0x000fca0000000000 */
[----:B------:R-:W-:-:S04]  /*48b0*/  ISETP.NE.AND P3, PT, R93, 0x4, PT ;  /* 0x000000045d00780c */ /* 0x000fc80003f65270 */
[----:B------:R-:W-:Y:S02]  /*48c0*/  SEL R93, R93, RZ, P3 ;  /* 0x000000ff5d5d7207 */ /* 0x000fe40001800000 */
[----:B----4-:R-:W-:Y:S02]  /*48d0*/  PRMT R10, R11, 0x654, R10 ;  /* 0x000006540b0a7816 */ /* 0x010fe4000000000a */
[----:B------:R-:W-:Y:S02]  /*48e0*/  SEL R11, RZ, 0x1, P3 ;  /* 0x00000001ff0b7807 */ /* 0x000fe40001800000 */
[----:B---3--:R2:W-:Y:S02]  /*48f0*/  SYNCS.ARRIVE.TRANS64.RED.A1T0 RZ, [R10+URZ], RZ ;  /* 0x000000ff0aff79a7 */ /* 0x0085e4000810043f */
[----:B------:R-:W-:-:S07]  /*4900*/  LOP3.LUT R92, R92, R11, RZ, 0x3c, !PT ;  /* 0x0000000b5c5c7212 */ /* 0x000fce00078e3cff */
.L_x_65:
[----:B------:R-:W-:Y:S05]  /*4910*/  BSYNC B0 ;  /* 0x0000000000007941 */ /* 0x000fea0003800000 */
.L_x_64:
[----:B------:R-:W-:Y:S01]  /*4920*/  F2FP.F16.E4M3.UNPACK_B R12, R3.H1 ;  /* 0x00000003ff0c723e */ /* 0x000fe200030006ff */
[C---:B------:R-:W-:Y:S01]  /*4930*/  FMUL R139, R91.reuse, R139 ;  /* 0x0000008b5b8b7220 */ /* 0x040fe20000400000 */
[----:B--2---:R-:W-:Y:S01]  /*4940*/  F2FP.F16.E4M3.UNPACK_B R10, R3 ;  /* 0x00000003ff0a723e */ /* 0x004fe200020006ff */
[C---:B------:R-:W-:Y:S01]  /*4950*/  FMUL R141, R91.reuse, R141 ;  /* 0x0000008d5b8d7220 */ /* 0x040fe20000400000 */
[----:B------:R-:W-:Y:S01]  /*4960*/  F2FP.F16.E4M3.UNPACK_B R15, R4 ;  /* 0x00000004ff0f723e */ /* 0x000fe200020006ff */
[----:B------:R-:W-:Y:S02]  /*4970*/  HADD2.F32 R14, -RZ, R12.H0_H0 ;  /* 0x2000000cff0e7230 */ /* 0x000fe40000004100 */
[C---:B------:R-:W-:Y:S01]  /*4980*/  FMUL R11, R91.reuse, R140 ;  /* 0x0000008c5b0b7220 */ /* 0x040fe20000400000 */
[--C-:B------:R-:W-:Y:S02]  /*4990*/  HADD2.F32 R13, -RZ, R10.reuse.H0_H0 ;  /* 0x2000000aff0d7230 */ /* 0x100fe40000004100 */
[----:B------:R-:W-:Y:S01]  /*49a0*/  FMUL R137, R91, R137 ;  /* 0x000000895b897220 */ /* 0x000fe20000400000 */
[----:B------:R-:W-:-:S02]  /*49b0*/  HADD2.F32 R10, -RZ, R10.H1_H1 ;  /* 0x3000000aff0a7230 */ /* 0x000fc40000004100 */
[C---:B------:R-:W-:Y:S01]  /*49c0*/  FFMA R139, R90.reuse, R14, R139 ;  /* 0x0000000e5a8b7223 */ /* 0x040fe2000000008b */
[--C-:B------:R-:W-:Y:S02]  /*49d0*/  HADD2.F32 R14, -RZ, R15.reuse.H0_H0 ;  /* 0x2000000fff0e7230 */ /* 0x100fe40000004100 */
[C---:B------:R-:W-:Y:S01]  /*49e0*/  FFMA R141, R90.reuse, R13, R141 ;  /* 0x0000000d5a8d7223 */ /* 0x040fe2000000008d */
[----:B------:R-:W-:Y:S02]  /*49f0*/  HADD2.F32 R20, -RZ, R15.H1_H1 ;  /* 0x3000000fff147230 */ /* 0x000fe40000004100 */
[C---:B------:R-:W-:Y:S01]  /*4a00*/  FFMA R10, R90.reuse, R10, R11 ;  /* 0x0000000a5a0a7223 */ /* 0x040fe2000000000b */
[----:B------:R-:W-:Y:S02]  /*4a10*/  HADD2.F32 R12, -RZ, R12.H1_H1 ;  /* 0x3000000cff0c7230 */ /* 0x000fe40000004100 */
[C---:B------:R-:W-:Y:S01]  /*4a20*/  FMUL R13, R91.reuse, R136 ;  /* 0x000000885b0d7220 */ /* 0x040fe20000400000 */
[----:B------:R-:W-:Y:S01]  /*4a30*/  F2FP.F16.E4M3.UNPACK_B R15, R4.H1 ;  /* 0x00000004ff0f723e */ /* 0x000fe200030006ff */
[----:B------:R-:W-:Y:S01]  /*4a40*/  FMUL R11, R91, R138 ;  /* 0x0000008a5b0b7220 */ /* 0x000fe20000400000 */
[C---:B------:R-:W-:Y:S01]  /*4a50*/  FFMA R137, R90.reuse, R14, R137 ;  /* 0x0000000e5a897223 */ /* 0x040fe20000000089 */
[C---:B------:R-:W-:Y:S01]  /*4a60*/  FFMA R14, R90.reuse, R20, R13 ;  /* 0x000000145a0e7223 */ /* 0x040fe2000000000d */
[----:B------:R-:W-:Y:S01]  /*4a70*/  F2FP.F16.E4M3.UNPACK_B R21, R5 ;  /* 0x00000005ff15723e */ /* 0x000fe200020006ff */
[----:B------:R-:W-:Y:S01]  /*4a80*/  FFMA R12, R90, R12, R11 ;  /* 0x0000000c5a0c7223 */ /* 0x000fe2000000000b */
[----:B------:R-:W-:-:S02]  /*4a90*/  HADD2.F32 R20, -RZ, R15.H1_H1 ;  /* 0x3000000fff147230 */ /* 0x000fc40000004100 */
[C---:B------:R-:W-:Y:S01]  /*4aa0*/  FMUL R11, R91.reuse, R134 ;  /* 0x000000865b0b7220 */ /* 0x040fe20000400000 */
[----:B------:R-:W-:Y:S02]  /*4ab0*/  HADD2.F32 R13, -RZ, R15.H0_H0 ;  /* 0x2000000fff0d7230 */ /* 0x000fe40000004100 */
[C---:B------:R-:W-:Y:S01]  /*4ac0*/  FMUL R133, R91.reuse, R133 ;  /* 0x000000855b857220 */ /* 0x040fe20000400000 */
[--C-:B------:R-:W-:Y:S01]  /*4ad0*/  HADD2.F32 R24, -RZ, R21.reuse.H0_H0 ;  /* 0x20000015ff187230 */ /* 0x100fe20000004100 */
[----:B------:R-:W-:Y:S01]  /*4ae0*/  F2FP.F16.E4M3.UNPACK_B R15, R5.H1 ;  /* 0x00000005ff0f723e */ /* 0x000fe200030006ff */
[C---:B------:R-:W-:Y:S01]  /*4af0*/  FFMA R20, R90.reuse, R20, R11 ;  /* 0x000000145a147223 */ /* 0x040fe2000000000b */
[----:B------:R-:W-:Y:S02]  /*4b00*/  HADD2.F32 R21, -RZ, R21.H1_H1 ;  /* 0x30000015ff157230 */ /* 0x000fe40000004100 */
[C---:B------:R-:W-:Y:S01]  /*4b10*/  FMUL R11, R91.reuse, R132 ;  /* 0x000000845b0b7220 */ /* 0x040fe20000400000 */
[----:B------:R-:W-:Y:S01]  /*4b20*/  FMUL R135, R91, R135 ;  /* 0x000000875b877220 */ /* 0x000fe20000400000 */
[----:B------:R-:W-:Y:S01]  /*4b30*/  FFMA R133, R90, R24, R133 ;  /* 0x000000185a857223 */ /* 0x000fe20000000085 */
[----:B------:R-:W-:-:S02]  /*4b40*/  HADD2.F32 R26, -RZ, R15.H0_H0 ;  /* 0x2000000fff1a7230 */ /* 0x000fc40000004100 */
[C---:B------:R-:W-:Y:S01]  /*4b50*/  FFMA R24, R90.reuse, R21, R11 ;  /* 0x000000155a187223 */ /* 0x040fe2000000000b */
[C---:B------:R-:W-:Y:S01]  /*4b60*/  FFMA R135, R90.reuse, R13, R135 ;  /* 0x0000000d5a877223 */ /* 0x040fe20000000087 */
[----:B------:R-:W-:Y:S02]  /*4b70*/  HADD2.F32 R28, -RZ, R15.H1_H1 ;  /* 0x3000000fff1c7230 */ /* 0x000fe40000004100 */
[C---:B------:R-:W-:Y:S01]  /*4b80*/  FMUL R131, R91.reuse, R131 ;  /* 0x000000835b837220 */ /* 0x040fe20000400000 */
[----:B------:R-:W-:Y:S01]  /*4b90*/  F2FP.F16.E4M3.UNPACK_B R11, R6.H1 ;  /* 0x00000006ff0b723e */ /* 0x000fe200030006ff */
[C---:B------:R-:W-:Y:S01]  /*4ba0*/  FMUL R13, R91.reuse, R130 ;  /* 0x000000825b0d7220 */ /* 0x040fe20000400000 */
[----:B------:R-:W-:Y:S01]  /*4bb0*/  F2FP.F16.E4M3.UNPACK_B R15, R6 ;  /* 0x00000006ff0f723e */ /* 0x000fe200020006ff */
[C---:B------:R-:W-:Y:S01]  /*4bc0*/  FFMA R131, R90.reuse, R26, R131 ;  /* 0x0000001a5a837223 */ /* 0x040fe20000000083 */
[----:B------:R-:W-:Y:S01]  /*4bd0*/  FMUL R127, R91, R127 ;  /* 0x0000007f5b7f7220 */ /* 0x000fe20000400000 */
[----:B------:R-:W-:Y:S01]  /*4be0*/  FFMA R26, R90, R28, R13 ;  /* 0x0000001c5a1a7223 */ /* 0x000fe2000000000d */
[----:B------:R-:W-:-:S02]  /*4bf0*/  HADD2.F32 R30, -RZ, R11.H0_H0 ;  /* 0x2000000bff1e7230 */ /* 0x000fc40000004100 */
[C---:B------:R-:W-:Y:S01]  /*4c00*/  FMUL R129, R91.reuse, R129 ;  /* 0x000000815b817220 */ /* 0x040fe20000400000 */
[--C-:B------:R-:W-:Y:S02]  /*4c10*/  HADD2.F32 R21, -RZ, R15.reuse.H0_H0 ;  /* 0x2000000fff157230 */ /* 0x100fe40000004100 */
[C---:B------:R-:W-:Y:S01]  /*4c20*/  FMUL R13, R91.reuse, R126 ;  /* 0x0000007e5b0d7220 */ /* 0x040fe20000400000 */
[----:B------:R-:W-:Y:S02]  /*4c30*/  HADD2.F32 R28, -RZ, R15.H1_H1 ;  /* 0x3000000fff1c7230 */ /* 0x000fe40000004100 */
[C---:B------:R-:W-:Y:S01]  /*4c40*/  FFMA R127, R90.reuse, R30, R127 ;  /* 0x0000001e5a7f7223 */ /* 0x040fe2000000007f */
[----:B------:R-:W-:Y:S02]  /*4c50*/  HADD2.F32 R32, -RZ, R11.H1_H1 ;  /* 0x3000000bff207230 */ /* 0x000fe40000004100 */
[----:B------:R-:W-:Y:S01]  /*4c60*/  FMUL R11, R91, R128 ;  /* 0x000000805b0b7220 */ /* 0x000fe20000400000 */
[----:B------:R-:W-:Y:S01]  /*4c70*/  FFMA R129, R90, R21, R129 ;  /* 0x000000155a817223 */ /* 0x000fe20000000081 */
[----:B------:R-:W-:-:S02]  /*4c80*/  F2FP.SATFINITE.E4M3.F32.PACK_AB_MERGE_C R141, R10, R141, RZ ;  /* 0x0000008d0a8d723e */ /* 0x000fc400048070ff */
[C---:B------:R-:W-:Y:S01]  /*4c90*/  FFMA R28, R90.reuse, R28, R11 ;  /* 0x0000001c5a1c7223 */ /* 0x040fe2000000000b */
[----:B------:R-:W-:Y:S01]  /*4ca0*/  FFMA R30, R90, R32, R13 ;  /* 0x000000205a1e7223 */ /* 0x000fe2000000000d */
[----:B------:R-:W-:Y:S02]  /*4cb0*/  F2FP.SATFINITE.E4M3.F32.PACK_AB_MERGE_C R139, R12, R139, RZ ;  /* 0x0000008b0c8b723e */ /* 0x000fe400048070ff */
[----:B------:R-:W-:Y:S02]  /*4cc0*/  F2FP.SATFINITE.E4M3.F32.PACK_AB_MERGE_C R137, R14, R137, RZ ;  /* 0x000000890e89723e */ /* 0x000fe400048070ff */
[----:B------:R-:W-:Y:S02]  /*4cd0*/  F2FP.SATFINITE.E4M3.F32.PACK_AB_MERGE_C R135, R20, R135, RZ ;  /* 0x000000871487723e */ /* 0x000fe400048070ff */
[----:B------:R-:W-:Y:S02]  /*4ce0*/  F2FP.SATFINITE.E4M3.F32.PACK_AB_MERGE_C R24, R24, R133, RZ ;  /* 0x000000851818723e */ /* 0x000fe400048070ff */
[----:B------:R-:W-:-:S02]  /*4cf0*/  F2FP.SATFINITE.E4M3.F32.PACK_AB_MERGE_C R26, R26, R131, RZ ;  /* 0x000000831a1a723e */ /* 0x000fc400048070ff */
[----:B------:R-:W-:Y:S02]  /*4d00*/  F2FP.SATFINITE.E4M3.F32.PACK_AB_MERGE_C R28, R28, R129, RZ ;  /* 0x000000811c1c723e */ /* 0x000fe400048070ff */
[----:B------:R-:W-:Y:S01]  /*4d10*/  F2FP.SATFINITE.E4M3.F32.PACK_AB_MERGE_C R30, R30, R127, RZ ;  /* 0x0000007f1e1e723e */ /* 0x000fe200048070ff */
[----:B------:R-:W-:Y:S06]  /*4d20*/  @P2 BRA `(.L_x_72) ;  /* 0x0000000000042947 */ /* 0x000fec0003800000 */
[----:B------:R-:W-:-:S04]  /*4d30*/  DEPBAR.LE SB0, 0x1 ;  /* 0x000080400000791a */ /* 0x000fc80000000000 */
.L_x_72:
[----:B------:R-:W-:Y:S05]  /*4d40*/  WARPSYNC.ALL ;  /* 0x0000000000007948 */ /* 0x000fea0003800000 */
[----:B------:R-:W-:Y:S06]  /*4d50*/  BAR.SYNC.DEFER_BLOCKING 0x1, 0x100 ;  /* 0x0044000000007b1d */ /* 0x000fec0000010000 */
        /* <DEDUP_REMOVED lines=19> */
[----:B------:R-:W-:Y:S02]  /*4e90*/  UIADD3 UR4, UR51, 0x5200, URZ ;  /* 0x0000520033047890 */ /* 0x000fe4000fffe03f */
[----:B------:R-:W-:Y:S01]  /*4ea0*/  UIADD3.X UR9, URZ, UR49, URZ, UP0, !UPT ;  /* 0x000000313f097290 */ /* 0x000fe200087fe43f */
[----:B------:R-:W-:Y:S01]  /*4eb0*/  UMOV UR6, UR46 ;  /* 0x0000002e00067c82 */ /* 0x000fe20008000000 */
[----:B------:R-:W-:-:S07]  /*4ec0*/  UMOV UR7, UR47 ;  /* 0x0000002f00077c82 */ /* 0x000fce0008000000 */
[----:B------:R2:W-:Y:S02]  /*4ed0*/  UTMASTG.3D [UR4], [UR8] ;  /* 0x00000004080073b5 */ /* 0x0005e40008010000 */
[----:B--2---:R0:W-:Y:S02]  /*4ee0*/  UTMACMDFLUSH ;  /* 0x00000000000079b7 */ /* 0x0041e40000000000 */
.L_x_74:
[----:B------:R-:W-:Y:S05]  /*4ef0*/  BSYNC B0 ;  /* 0x0000000000007941 */ /* 0x000fea0003800000 */
.L_x_73:
[----:B------:R-:W-:Y:S04]  /*4f00*/  BSSY B0, `(.L_x_75) ;  /* 0x000002e000007945 */ /* 0x000fe80003800000 */
[----:B------:R-:W-:Y:S05]  /*4f10*/  @!P0 BRA `(.L_x_76) ;  /* 0x0000000000b08947 */ /* 0x000fea0003800000 */
[----:B------:R-:W-:-:S13]  /*4f20*/  ISETP.NE.AND P4, PT, R89, 0x3, PT ;  /* 0x000000035900780c */ /* 0x000fda0003f85270 */
[----:B------:R-:W-:Y:S05]  /*4f30*/  @!P4 BRA `(.L_x_77) ;  /* 0x000000000004c947 */ /* 0x000fea0003800000 */
[----:B------:R-:W-:Y:S01]  /*4f40*/  BPT.TRAP 0x1 ;  /* 0x000000040000795c */ /* 0x000fe20000300000 */
.L_x_77:
[----:B------:R-:W-:Y:S01]  /*4f50*/  LEA R14, R93, UR51, 0x3 ;  /* 0x000000335d0e7c11 */ /* 0x000fe2000f8e18ff */
[----:B------:R-:W-:Y:S01]  /*4f60*/  BSSY B1, `(.L_x_78) ;  /* 0x0000004000017945 */ /* 0x000fe20003800000 */
[----:B------:R-:W-:-:S04]  /*4f70*/  SHF.L.U32 R11, R92, 0x1f, RZ ;  /* 0x0000001f5c0b7819 */ /* 0x000fc800000006ff */
[----:B------:R-:W2:Y:S02]  /*4f80*/  SYNCS.PHASECHK.TRANS64.TRYWAIT P3, [R14+URZ+0xc0], R11 ;  /* 0x0000c00b0e0075a7 */ /* 0x000ea4000806017f */
[----:B--2---:R-:W-:Y:S05]  /*4f90*/  @!P3 BRA `(.L_x_79) ;  /* 0x00000044004cb947 */ /* 0x004fea0003800000 */
.L_x_182:
[----:B------:R-:W-:Y:S05]  /*4fa0*/  BSYNC B1 ;  /* 0x0000000000017941 */ /* 0x000fea0003800000 */
.L_x_78:
[----:B------:R-:W-:Y:S04]  /*4fb0*/  BSSY B1, `(.L_x_80) ;  /* 0x0000011000017945 */ /* 0x000fe80003800000 */
[----:B------:R-:W-:Y:S05]  /*4fc0*/  @P1 BRA `(.L_x_81) ;  /* 0x00000000003c1947 */ /* 0x000fea0003800000 */
[----:B------:R-:W-:-:S05]  /*4fd0*/  LEA R15, R93, R8, 0xc ;  /* 0x000000085d0f7211 */ /* 0x000fca00078e60ff */
[----:B------:R-:W-:Y:S01]  /*4fe0*/  VIADD R4, R15, UR51 ;  /* 0x000000330f047c36 */ /* 0x000fe20008000000 */
[----:B------:R-:W-:Y:S03]  /*4ff0*/  LDS.U16 R3, [R15+UR51+0x300] ;  /* 0x000300330f037984 */ /* 0x000fe60008000400 */
[----:B------:R-:W-:Y:S01]  /*5000*/  IMAD.IADD R20, R4, 0x1, R9 ;  /* 0x0000000104147824 */ /* 0x000fe200078e0209 */
[----:B------:R-:W-:Y:S04]  /*5010*/  LDS.U16 R5, [R15+UR51+0x308] ;  /* 0x000308330f057984 */ /* 0x000fe80008000400 */
[----:B------:R-:W3:Y:S04]  /*5020*/  LDS.U16 R4, [R15+UR51+0x200] ;  /* 0x000200330f047984 */ /* 0x000ee80008000400 */
[----:B------:R-:W4:Y:S04]  /*5030*/  LDS.U16 R6, [R15+UR51+0x208] ;  /* 0x000208330f067984 */ /* 0x000f280008000400 */
[----:B------:R-:W-:Y:S04]  /*5040*/  LDS.U16 R10, [R20+0x300] ;  /* 0x00030000140a7984 */ /* 0x000fe80000000400 */
[----:B--2---:R-:W2:Y:S04]  /*5050*/  LDS.U16 R11, [R20+0x200] ;  /* 0x00020000140b7984 */ /* 0x004ea80000000400 */
[----:B------:R-:W-:Y:S04]  /*5060*/  LDS.U16 R12, [R20+0x308] ;  /* 0x00030800140c7984 */ /* 0x000fe80000000400 */
[----:B------:R-:W5:Y:S01]  /*5070*/  LDS.U16 R13, [R20+0x208] ;  /* 0x00020800140d7984 */ /* 0x000f620000000400 */
[----:B---3--:R-:W-:-:S02]  /*5080*/  PRMT R3, R4, 0x5410, R3 ;  /* 0x0000541004037816 */ /* 0x008fc40000000003 */
[----:B----4-:R-:W-:Y:S02]  /*5090*/  PRMT R4, R6, 0x5410, R5 ;  /* 0x0000541006047816 */ /* 0x010fe40000000005 */
[----:B--2---:R-:W-:Y:S02]  /*50a0*/  PRMT R5, R11, 0x5410, R10 ;  /* 0x000054100b057816 */ /* 0x004fe4000000000a */
[----:B-----5:R-:W-:-:S07]  /*50b0*/  PRMT R6, R13, 0x5410, R12 ;  /* 0x000054100d067816 */ /* 0x020fce000000000c */
.L_x_81:
[----:B------:R-:W-:Y:S05]  /*50c0*/  BSYNC B1 ;  /* 0x0000000000017941 */ /* 0x000fea0003800000 */
.L_x_80:
        /* <DEDUP_REMOVED lines=8> */
.L_x_82:
[----:B--2---:R-:W2:Y:S01]  /*5150*/  S2R R11, SR_CgaCtaId ;  /* 0x00000000000b7919 */ /* 0x004ea20000008800 */
[----:B------:R-:W-:Y:S02]  /*5160*/  VIADD R10, R14, 0xe0 ;  /* 0x000000e00e0a7836 */ /* 0x000fe40000000000 */
[----:B------:R-:W-:-:S05]  /*5170*/  VIADD R93, R93, 0x1 ;  /* 0x000000015d5d7836 */ /* 0x000fca0000000000 */
[----:B------:R-:W-:-:S04]  /*5180*/  ISETP.NE.AND P3, PT, R93, 0x4, PT ;  /* 0x000000045d00780c */ /* 0x000fc80003f65270 */
[----:B------:R-:W-:Y:S02]  /*5190*/  SEL R93, R93, RZ, P3 ;  /* 0x000000ff5d5d7207 */ /* 0x000fe40001800000 */
[----:B--2---:R-:W-:Y:S02]  /*51a0*/  PRMT R10, R11, 0x654, R10 ;  /* 0x000006540b0a7816 */ /* 0x004fe4000000000a */
[----:B------:R-:W-:Y:S02]  /*51b0*/  SEL R11, RZ, 0x1, P3 ;  /* 0x00000001ff0b7807 */ /* 0x000fe40001800000 */
[----:B---3--:R2:W-:Y:S02]  /*51c0*/  SYNCS.ARRIVE.TRANS64.RED.A1T0 RZ, [R10+URZ], RZ ;  /* 0x000000ff0aff79a7 */ /* 0x0085e4000810043f */
[----:B------:R-:W-:-:S07]  /*51d0*/  LOP3.LUT R92, R92, R11, RZ, 0x3c, !PT ;  /* 0x0000000b5c5c7212 */ /* 0x000fce00078e3cff */
.L_x_76:
[----:B------:R-:W-:Y:S05]  /*51e0*/  BSYNC B0 ;  /* 0x0000000000007941 */ /* 0x000fea0003800000 */
.L_x_75:
        /* <DEDUP_REMOVED lines=66> */
.L_x_83:
        /* <DEDUP_REMOVED lines=27> */
.L_x_85:
[----:B------:R-:W-:Y:S05]  /*57c0*/  BSYNC B0 ;  /* 0x0000000000007941 */ /* 0x000fea0003800000 */
.L_x_84:
[----:B------:R-:W-:Y:S04]  /*57d0*/  BSSY B0, `(.L_x_86) ;  /* 0x000002f000007945 */ /* 0x000fe80003800000 */
[----:B------:R-:W-:Y:S05]  /*57e0*/  @!P0 BRA `(.L_x_87) ;  /* 0x0000000000b48947 */ /* 0x000fea0003800000 */
[----:B------:R-:W-:-:S13]  /*57f0*/  ISETP.NE.AND P3, PT, R89, 0x3, PT ;  /* 0x000000035900780c */ /* 0x000fda0003f65270 */
[----:B------:R-:W-:Y:S05]  /*5800*/  @!P3 BRA `(.L_x_88) ;  /* 0x000000000004b947 */ /* 0x000fea0003800000 */
[----:B------:R-:W-:Y:S01]  /*5810*/  BPT.TRAP 0x1 ;  /* 0x000000040000795c */ /* 0x000fe20000300000 */
.L_x_88:
[----:B------:R-:W-:Y:S01]  /*5820*/  SHF.L.U32 R10, R92, 0x1f, RZ ;  /* 0x0000001f5c0a7819 */ /* 0x000fe200000006ff */
[----:B------:R-:W-:Y:S01]  /*5830*/  BSSY B1, `(.L_x_89) ;  /* 0x0000004000017945 */ /* 0x000fe20003800000 */
[----:B------:R-:W-:-:S04]  /*5840*/  LEA R11, R93, UR51, 0x3 ;  /* 0x000000335d0b7c11 */ /* 0x000fc8000f8e18ff */
[----:B------:R-:W2:Y:S02]  /*5850*/  SYNCS.PHASECHK.TRANS64.TRYWAIT P0, [R11+URZ+0xc0], R10 ;  /* 0x0000c00a0b0075a7 */ /* 0x000ea4000800017f */
[----:B--2---:R-:W-:Y:S05]  /*5860*/  @!P0 BRA `(.L_x_90) ;  /* 0x0000003c002c8947 */ /* 0x004fea0003800000 */
.L_x_183:
[----:B------:R-:W-:Y:S05]  /*5870*/  BSYNC B1 ;  /* 0x0000000000017941 */ /* 0x000fea0003800000 */
.L_x_89:
[----:B------:R-:W-:Y:S04]  /*5880*/  BSSY B1, `(.L_x_91) ;  /* 0x0000011000017945 */ /* 0x000fe80003800000 */
[----:B------:R-:W-:Y:S05]  /*5890*/  @P1 BRA `(.L_x_92) ;  /* 0x00000000003c1947 */ /* 0x000fea0003800000 */
[----:B------:R-:W-:-:S04]  /*58a0*/  IMAD R3, R93, 0x1000, R8 ;  /* 0x000010005d037824 */ /* 0x000fc800078e0208 */
[----:B------:R-:W-:Y:S01]  /*58b0*/  VIADD R4, R3, UR51 ;  /* 0x0000003303047c36 */ /* 0x000fe20008000000 */
[----:B------:R-:W-:Y:S04]  /*58c0*/  LDS.U16 R5, [R3+UR51+0x200] ;  /* 0x0002003303057984 */ /* 0x000fe80008000400 */
[----:B------:R-:W-:Y:S01]  /*58d0*/  IADD3 R14, R9, R4, RZ ;  /* 0x00000004090e7210 */ /* 0x000fe20007ffe0ff */
[----:B------:R-:W-:Y:S04]  /*58e0*/  LDS.U16 R6, [R3+UR51+0x308] ;  /* 0x0003083303067984 */ /* 0x000fe80008000400 */
[----:B------:R-:W3:Y:S04]  /*58f0*/  LDS.U16 R4, [R3+UR51+0x300] ;  /* 0x0003003303047984 */ /* 0x000ee80008000400 */
[----:B------:R3:W4:Y:S04]  /*5900*/  LDS.U16 R9, [R3+UR51+0x208] ;  /* 0x0002083303097984 */ /* 0x0007280008000400 */
        /* <DEDUP_REMOVED lines=8> */
.L_x_92:
[----:B------:R-:W-:Y:S05]  /*5990*/  BSYNC B1 ;  /* 0x0000000000017941 */ /* 0x000fea0003800000 */
.L_x_91:
        /* <DEDUP_REMOVED lines=8> */
.L_x_93:
[----:B--2---:R-:W2:Y:S01]  /*5a20*/  S2R R10, SR_CgaCtaId ;  /* 0x00000000000a7919 */ /* 0x004ea20000008800 */
[C---:B------:R-:W-:Y:S01]  /*5a30*/  LEA R9, R93.reuse, UR51, 0x3 ;  /* 0x000000335d097c11 */ /* 0x040fe2000f8e18ff */
[----:B------:R-:W-:-:S04]  /*5a40*/  VIADD R93, R93, 0x1 ;  /* 0x000000015d5d7836 */ /* 0x000fc80000000000 */
[----:B------:R-:W-:Y:S01]  /*5a50*/  VIADD R9, R9, 0xe0 ;  /* 0x000000e009097836 */ /* 0x000fe20000000000 */
[----:B------:R-:W-:-:S04]  /*5a60*/  ISETP.NE.AND P0, PT, R93, 0x4, PT ;  /* 0x000000045d00780c */ /* 0x000fc80003f05270 */
[----:B------:R-:W-:Y:S02]  /*5a70*/  SEL R93, R93, RZ, P0 ;  /* 0x000000ff5d5d7207 */ /* 0x000fe40000000000 */
[----:B--2---:R-:W-:-:S04]  /*5a80*/  PRMT R9, R10, 0x654, R9 ;  /* 0x000006540a097816 */ /* 0x004fc80000000009 */
[----:B---3--:R2:W-:Y:S02]  /*5a90*/  SYNCS.ARRIVE.TRANS64.RED.A1T0 RZ, [R9+URZ], RZ ;  /* 0x000000ff09ff79a7 */ /* 0x0085e4000810043f */
[----:B--2---:R-:W-:-:S04]  /*5aa0*/  SEL R9, RZ, 0x1, P0 ;  /* 0x00000001ff097807 */ /* 0x004fc80000000000 */
[----:B------:R-:W-:-:S07]  /*5ab0*/  LOP3.LUT R92, R92, R9, RZ, 0x3c, !PT ;  /* 0x000000095c5c7212 */ /* 0x000fce00078e3cff */
.L_x_87:
[----:B------:R-:W-:Y:S05]  /*5ac0*/  BSYNC B0 ;  /* 0x0000000000007941 */ /* 0x000fea0003800000 */
.L_x_86:
[----:B------:R-:W-:Y:S01]  /*5ad0*/  F2FP.F16.E4M3.UNPACK_B R9, R3 ;  /* 0x00000003ff09723e */ /* 0x000fe200020006ff */
[C---:B------:R-:W-:Y:S01]  /*5ae0*/  FMUL R109, R91.reuse, R109 ;  /* 0x0000006d5b6d7220 */ /* 0x040fe20000400000 */
[----:B------:R-:W-:Y:S01]  /*5af0*/  F2FP.F16.E4M3.UNPACK_B R3, R3.H1 ;  /* 0x00000003ff03723e */ /* 0x000fe200030006ff */
[C---:B------:R-:W-:Y:S01]  /*5b00*/  FMUL R108, R91.reuse, R108 ;  /* 0x0000006c5b6c7220 */ /* 0x040fe20000400000 */
[-C--:B------:R-:W-:Y:S01]  /*5b10*/  F2FP.F16.E4M3.UNPACK_B R10, R4.reuse ;  /* 0x00000004ff0a723e */ /* 0x080fe200020006ff */
[--C-:B------:R-:W-:Y:S02]  /*5b20*/  HADD2.F32 R11, -RZ, R9.reuse.H0_H0 ;  /* 0x20000009ff0b7230 */ /* 0x100fe40000004100 */
[----:B------:R-:W-:Y:S01]  /*5b30*/  FMUL R12, R91, R107 ;  /* 0x0000006b5b0c7220 */ /* 0x000fe20000400000 */
[----:B------:R-:W-:Y:S01]  /*5b40*/  HADD2.F32 R9, -RZ, R9.H1_H1 ;  /* 0x30000009ff097230 */ /* 0x000fe20000004100 */
[----:B------:R-:W-:Y:S01]  /*5b50*/  F2FP.F16.E4M3.UNPACK_B R4, R4.H1 ;  /* 0x00000004ff04723e */ /* 0x000fe200030006ff */
[----:B------:R-:W-:-:S02]  /*5b60*/  HADD2.F32 R13, -RZ, R3.H0_H0 ;  /* 0x20000003ff0d7230 */ /* 0x000fc40000004100 */
[C---:B------:R-:W-:Y:S01]  /*5b70*/  FFMA R109, R90.reuse, R11, R109 ;  /* 0x0000000b5a6d7223 */ /* 0x040fe2000000006d */
[--C-:B------:R-:W-:Y:S02]  /*5b80*/  HADD2.F32 R11, -RZ, R10.reuse.H1_H1 ;  /* 0x3000000aff0b7230 */ /* 0x100fe40000004100 */
[C---:B------:R-:W-:Y:S01]  /*5b90*/  FFMA R108, R90.reuse, R9, R108 ;  /* 0x000000095a6c7223 */ /* 0x040fe2000000006c */
[----:B------:R-:W-:Y:S02]  /*5ba0*/  HADD2.F32 R9, -RZ, R10.H0_H0 ;  /* 0x2000000aff097230 */ /* 0x000fe40000004100 */
[C---:B------:R-:W-:Y:S01]  /*5bb0*/  FMUL R10, R91.reuse, R105 ;  /* 0x000000695b0a7220 */ /* 0x040fe20000400000 */
[C---:B------:R-:W-:Y:S01]  /*5bc0*/  FFMA R12, R90.reuse, R13, R12 ;  /* 0x0000000d5a0c7223 */ /* 0x040fe2000000000c */
[----:B------:R-:W-:Y:S02]  /*5bd0*/  HADD2.F32 R3, -RZ, R3.H1_H1 ;  /* 0x30000003ff037230 */ /* 0x000fe40000004100 */
[C---:B------:R-:W-:Y:S01]  /*5be0*/  FMUL R13, R91.reuse, R106 ;  /* 0x0000006a5b0d7220 */ /* 0x040fe20000400000 */
[C---:B------:R-:W-:Y:S01]  /*5bf0*/  FFMA R14, R90.reuse, R9, R10 ;  /* 0x000000095a0e7223 */ /* 0x040fe2000000000a */
[----:B------:R-:W-:Y:S01]  /*5c00*/  FMUL R104, R91, R104 ;  /* 0x000000685b687220 */ /* 0x000fe20000400000 */
[----:B------:R-:W-:Y:S01]  /*5c10*/  F2FP.F16.E4M3.UNPACK_B R10, R5 ;  /* 0x00000005ff0a723e */ /* 0x000fe200020006ff */
[----:B------:R-:W-:Y:S01]  /*5c20*/  FFMA R13, R90, R3, R13 ;  /* 0x000000035a0d7223 */ /* 0x000fe2000000000d */
[----:B------:R-:W-:-:S02]  /*5c30*/  HADD2.F32 R9, -RZ, R4.H1_H1 ;  /* 0x30000004ff097230 */ /* 0x000fc40000004100 */
[C---:B------:R-:W-:Y:S01]  /*5c40*/  FFMA R15, R90.reuse, R11, R104 ;  /* 0x0000000b5a0f7223 */ /* 0x040fe20000000068 */
[----:B------:R-:W-:Y:S02]  /*5c50*/  HADD2.F32 R3, -RZ, R4.H0_H0 ;  /* 0x20000004ff037230 */ /* 0x000fe40000004100 */
[C---:B------:R-:W-:Y:S01]  /*5c60*/  FMUL R102, R91.reuse, R102 ;  /* 0x000000665b667220 */ /* 0x040fe20000400000 */
[--C-:B------:R-:W-:Y:S01]  /*5c70*/  HADD2.F32 R11, -RZ, R10.reuse.H0_H0 ;  /* 0x2000000aff0b7230 */ /* 0x100fe20000004100 */
[----:B------:R-:W-:Y:S01]  /*5c80*/  F2FP.F16.E4M3.UNPACK_B R5, R5.H1 ;  /* 0x00000005ff05723e */ /* 0x000fe200030006ff */
[C---:B------:R-:W-:Y:S01]  /*5c90*/  FMUL R103, R91.reuse, R103 ;  /* 0x000000675b677220 */ /* 0x040fe20000400000 */
[C---:B------:R-:W-:Y:S01]  /*5ca0*/  FMUL R4, R91.reuse, R101 ;  /* 0x000000655b047220 */ /* 0x040fe20000400000 */
[C---:B------:R-:W-:Y:S01]  /*5cb0*/  FFMA R102, R90.reuse, R9, R102 ;  /* 0x000000095a667223 */ /* 0x040fe20000000066 */
[----:B------:R-:W-:Y:S01]  /*5cc0*/  FMUL R98, R91, R98 ;  /* 0x000000625b627220 */ /* 0x000fe20000400000 */
[C---:B------:R-:W-:Y:S01]  /*5cd0*/  FFMA R103, R90.reuse, R3, R103 ;  /* 0x000000035a677223 */ /* 0x040fe20000000067 */
[----:B------:R-:W-:Y:S01]  /*5ce0*/  FFMA R20, R90, R11, R4 ;  /* 0x0000000b5a147223 */ /* 0x000fe20000000004 */
[----:B------:R-:W-:Y:S01]  /*5cf0*/  HADD2.F32 R9, -RZ, R5.H0_H0 ;  /* 0x20000005ff097230 */ /* 0x000fe20000004100 */
[----:B------:R-:W-:Y:S01]  /*5d00*/  F2FP.F16.E4M3.UNPACK_B R4, R6 ;  /* 0x00000006ff04723e */ /* 0x000fe200020006ff */
[----:B------:R-:W-:-:S02]  /*5d10*/  HADD2.F32 R3, -RZ, R10.H1_H1 ;  /* 0x3000000aff037230 */ /* 0x000fc40000004100 */
[C---:B------:R-:W-:Y:S01]  /*5d20*/  FMUL R11, R91.reuse, R100 ;  /* 0x000000645b0b7220 */ /* 0x040fe20000400000 */
[----:B------:R-:W-:Y:S02]  /*5d30*/  HADD2.F32 R5, -RZ, R5.H1_H1 ;  /* 0x30000005ff057230 */ /* 0x000fe40000004100 */
[----:B------:R-:W-:Y:S01]  /*5d40*/  FMUL R10, R91, R99 ;  /* 0x000000635b0a7220 */ /* 0x000fe20000400000 */
[----:B------:R-:W-:Y:S01]  /*5d50*/  F2FP.F16.E4M3.UNPACK_B R6, R6.H1 ;  /* 0x00000006ff06723e */ /* 0x000fe200030006ff */
[C---:B------:R-:W-:Y:S01]  /*5d60*/  FFMA R21, R90.reuse, R3, R11 ;  /* 0x000000035a157223 */ /* 0x040fe2000000000b */
[--C-:B------:R-:W-:Y:S02]  /*5d70*/  HADD2.F32 R3, -RZ, R4.reuse.H0_H0 ;  /* 0x20000004ff037230 */ /* 0x100fe40000004100 */
[C---:B------:R-:W-:Y:S01]  /*5d80*/  FFMA R10, R90.reuse, R9, R10 ;  /* 0x000000095a0a7223 */ /* 0x040fe2000000000a */
[----:B------:R-:W-:Y:S01]  /*5d90*/  FFMA R25, R90, R5, R98 ;  /* 0x000000055a197223 */ /* 0x000fe20000000062 */
[----:B------:R-:W-:-:S02]  /*5da0*/  HADD2.F32 R5, -RZ, R4.H1_H1 ;  /* 0x30000004ff057230 */ /* 0x000fc40000004100 */
[C---:B------:R-:W-:Y:S01]  /*5db0*/  FMUL R97, R91.reuse, R97 ;  /* 0x000000615b617220 */ /* 0x040fe20000400000 */
[--C-:B------:R-:W-:Y:S02]  /*5dc0*/  HADD2.F32 R9, -RZ, R6.reuse.H0_H0 ;  /* 0x20000006ff097230 */ /* 0x100fe40000004100 */
[C---:B------:R-:W-:Y:S01]  /*5dd0*/  FMUL R96, R91.reuse, R96 ;  /* 0x000000605b607220 */ /* 0x040fe20000400000 */
[----:B------:R-:W-:Y:S02]  /*5de0*/  HADD2.F32 R11, -RZ, R6.H1_H1 ;  /* 0x30000006ff0b7230 */ /* 0x000fe40000004100 */
[C---:B------:R-:W-:Y:S01]  /*5df0*/  FMUL R4, R91.reuse, R95 ;  /* 0x0000005f5b047220 */ /* 0x040fe20000400000 */
[----:B------:R-:W-:Y:S01]  /*5e00*/  FMUL R94, R91, R94 ;  /* 0x0000005e5b5e7220 */ /* 0x000fe20000400000 */
[C---:B------:R-:W-:Y:S01]  /*5e10*/  FFMA R3, R90.reuse, R3, R97 ;  /* 0x000000035a037223 */ /* 0x040fe20000000061 */
[C---:B------:R-:W-:Y:S01]  /*5e20*/  FFMA R96, R90.reuse, R5, R96 ;  /* 0x000000055a607223 */ /* 0x040fe20000000060 */
[C---:B------:R-:W-:Y:S01]  /*5e30*/  FFMA R4, R90.reuse, R9, R4 ;  /* 0x000000095a047223 */ /* 0x040fe20000000004 */
[----:B------:R-:W-:Y:S01]  /*5e40*/  FFMA R11, R90, R11, R94 ;  /* 0x0000000b5a0b7223 */ /* 0x000fe2000000005e */
[----:B------:R-:W-:-:S02]  /*5e50*/  F2FP.SATFINITE.E4M3.F32.PACK_AB_MERGE_C R109, R108, R109, RZ ;  /* 0x0000006d6c6d723e */ /* 0x000fc400048070ff */
[----:B------:R-:W-:Y:S02]  /*5e60*/  F2FP.SATFINITE.E4M3.F32.PACK_AB_MERGE_C R13, R13, R12, RZ ;  /* 0x0000000c0d0d723e */ /* 0x000fe400048070ff */
[----:B------:R-:W-:Y:S02]  /*5e70*/  F2FP.SATFINITE.E4M3.F32.PACK_AB_MERGE_C R15, R15, R14, RZ ;  /* 0x0000000e0f0f723e */ /* 0x000fe400048070ff */
[----:B------:R-:W-:Y:S02]  /*5e80*/  F2FP.SATFINITE.E4M3.F32.PACK_AB_MERGE_C R103, R102, R103, RZ ;  /* 0x000000676667723e */ /* 0x000fe400048070ff */
[----:B------:R-:W-:Y:S02]  /*5e90*/  F2FP.SATFINITE.E4M3.F32.PACK_AB_MERGE_C R20, R21, R20, RZ ;  /* 0x000000141514723e */ /* 0x000fe400048070ff */
[----:B------:R-:W-:Y:S02]  /*5ea0*/  F2FP.SATFINITE.E4M3.F32.PACK_AB_MERGE_C R10, R25, R10, RZ ;  /* 0x0000000a190a723e */ /* 0x000fe400048070ff */
[----:B------:R-:W-:-:S02]  /*5eb0*/  F2FP.SATFINITE.E4M3.F32.PACK_AB_MERGE_C R96, R96, R3, RZ ;  /* 0x000000036060723e */ /* 0x000fc400048070ff */
[----:B------:R-:W-:Y:S01]  /*5ec0*/  F2FP.SATFINITE.E4M3.F32.PACK_AB_MERGE_C R4, R11, R4, RZ ;  /* 0x000000040b04723e */ /* 0x000fe200048070ff */
[----:B------:R-:W-:Y:S06]  /*5ed0*/  @P2 BRA `(.L_x_94) ;  /* 0x0000000000042947 */ /* 0x000fec0003800000 */
[----:B------:R-:W-:-:S04]  /*5ee0*/  DEPBAR.LE SB0, 0x1 ;  /* 0x000080400000791a */ /* 0x000fc80000000000 */
.L_x_94:
[----:B------:R-:W-:Y:S05]  /*5ef0*/  WARPSYNC.ALL ;  /* 0x0000000000007948 */ /* 0x000fea0003800000 */
[----:B------:R-:W-:Y:S01]  /*5f00*/  BAR.SYNC.DEFER_BLOCKING 0x1, 0x100 ;  /* 0x0044000000007b1d */ /* 0x000fe20000010000 */
[----:B------:R-:W-:-:S05]  /*5f10*/  IADD3 R16, P0, R16, UR40, RZ ;  /* 0x0000002810107c10 */ /* 0x000fca000ff1e0ff */
        /* <DEDUP_REMOVED lines=25> */
.L_x_96:
[----:B------:R-:W-:Y:S05]  /*60b0*/  BSYNC B0 ;  /* 0x0000000000007941 */ /* 0x000fea0003800000 */
.L_x_95:
[----:B------:R-:W-:Y:S01]  /*60c0*/  ULDC.64 UR4, c[0x0][0x8f8] ;  /* 0x00023e0000047ab9 */ /* 0x000fe20000000a00 */
[----:B------:R-:W-:Y:S01]  /*60d0*/  IADD3.X R17, R17, UR38, RZ, P0, !PT ;  /* 0x0000002611117c10 */ /* 0x000fe200087fe4ff */
[----:B------:R-:W-:Y:S01]  /*60e0*/  UMOV UR47, 0xffffffff ;  /* 0xffffffff002f7882 */ /* 0x000fe20000000000 */
[----:B------:R-:W-:Y:S01]  /*60f0*/  ISETP.GE.U32.AND P0, PT, R16, UR4, PT ;  /* 0x0000000410007c0c */ /* 0x000fe2000bf06070 */
[----:B------:R-:W-:Y:S01]  /*6100*/  IMAD.MOV.U32 R3, RZ, RZ, -0x1 ;  /* 0xffffffffff037424 */ /* 0x000fe200078e00ff */
[----:B------:R-:W-:Y:S01]  /*6110*/  PRMT R4, RZ, 0x7610, R4 ;  /* 0x00007610ff047816 */ /* 0x000fe20000000004 */
[----:B------:R-:W-:Y:S01]  /*6120*/  IMAD.MOV.U32 R7, RZ, RZ, -0x1 ;  /* 0xffffffffff077424 */ /* 0x000fe200078e00ff */
[----:B------:R-:W-:-:S13]  /*6130*/  ISETP.GE.U32.AND.EX P0, PT, R17, UR5, PT, P0 ;  /* 0x0000000511007c0c */ /* 0x000fda000bf06100 */
[----:B------:R-:W-:Y:S05]  /*6140*/  @P0 BRA `(.L_x_97) ;  /* 0x0000000400600947 */ /* 0x000fea0003800000 */
[----:B------:R-:W2:Y:S01]  /*6150*/  LDC.64 R10, c[0x0][0x8d0] ;  /* 0x00023400ff0a7b82 */ /* 0x000ea20000000a00 */
[----:B------:R-:W3:Y:S01]  /*6160*/  S2R R24, SR_CTAID.X ;  /* 0x0000000000187919 */ /* 0x000ee20000002500 */
[----:B------:R-:W-:Y:S02]  /*6170*/  IMAD.MOV.U32 R8, RZ, RZ, R16 ;  /* 0x000000ffff087224 */ /* 0x000fe400078e0010 */
[----:B------:R-:W-:-:S04]  /*6180*/  IMAD.MOV.U32 R9, RZ, RZ, R17 ;  /* 0x000000ffff097224 */ /* 0x000fc800078e0011 */
[----:B------:R-:W4:Y:S08]  /*6190*/  LDC R12, c[0x0][0x8d8] ;  /* 0x00023600ff0c7b82 */ /* 0x000f300000000800 */
[----:B------:R-:W1:Y:S01]  /*61a0*/  LDC.64 R20, c[0x0][0x8c8] ;  /* 0x00023200ff147b82 */ /* 0x000e620000000a00 */
[----:B--2---:R-:W-:-:S04]  /*61b0*/  ISETP.NE.U32.AND P0, PT, R10, RZ, PT ;  /* 0x000000ff0a00720c */ /* 0x004fc80003f05070 */
[----:B------:R-:W-:-:S13]  /*61c0*/  ISETP.NE.AND.EX P0, PT, R11, RZ, PT, P0 ;  /* 0x000000ff0b00720c */ /* 0x000fda0003f05300 */
[----:B-1-34-:R-:W-:Y:S05]  /*61d0*/  @!P0 BRA `(.L_x_98) ;  /* 0x0000000000288947 */ /* 0x01afea0003800000 */
[----:B------:R-:W1:Y:S02]  /*61e0*/  LDC R3, c[0x0][0x8dc] ;  /* 0x00023700ff037b82 */ /* 0x000e640000000800 */
[----:B-1----:R-:W-:-:S04]  /*61f0*/  IADD3 R3, P0, R16, R3, RZ ;  /* 0x0000000310037210 */ /* 0x002fc80007f1e0ff */
[----:B------:R-:W-:-:S05]  /*6200*/  IADD3.X R13, RZ, R17, RZ, P0, !PT ;  /* 0x00000011ff0d7210 */ /* 0x000fca00007fe4ff */
[----:B------:R-:W-:-:S04]  /*6210*/  IMAD.WIDE.U32 R4, R13, R10, RZ ;  /* 0x0000000a0d047225 */ /* 0x000fc800078e00ff */
[----:B------:R-:W-:-:S04]  /*6220*/  IMAD.WIDE.U32 R6, P0, R3, R11, R4 ;  /* 0x0000000b03067225 */ /* 0x000fc80007800004 */
[----:B------:R-:W-:-:S04]  /*6230*/  IMAD.WIDE.U32 R4, R3, R10, RZ ;  /* 0x0000000a03047225 */ /* 0x000fc800078e00ff */
[----:B------:R-:W-:Y:S01]  /*6240*/  IMAD.X R9, RZ, RZ, RZ, P0 ;  /* 0x000000ffff097224 */ /* 0x000fe200000e06ff */
[----:B------:R-:W-:Y:S01]  /*6250*/  IADD3 RZ, P0, R5, R6, RZ ;  /* 0x0000000605ff7210 */ /* 0x000fe20007f1e0ff */
[----:B------:R-:W-:-:S04]  /*6260*/  IMAD.MOV.U32 R8, RZ, RZ, R7 ;  /* 0x000000ffff087224 */ /* 0x000fc800078e0007 */
[----:B------:R-:W-:-:S08]  /*6270*/  IMAD.WIDE.U32.X R8, R13, R11, R8, P0 ;  /* 0x0000000b0d087225 */ /* 0x000fd000000e0408 */
.L_x_98:
[----:B------:R-:W1:Y:S01]  /*6280*/  S2R R25, SR_CTAID.Y ;  /* 0x0000000000197919 */ /* 0x000e620000002600 */
[-CC-:B------:R-:W-:Y:S01]  /*6290*/  SHF.R.U64 R32, R8, R12.reuse, R9.reuse ;  /* 0x0000000c08207219 */ /* 0x180fe20000001209 */
[----:B------:R-:W2:Y:S01]  /*62a0*/  LDC.64 R14, c[0x0][0x8e8] ;  /* 0x00023a00ff0e7b82 */ /* 0x000ea20000000a00 */
[----:B------:R-:W-:Y:S01]  /*62b0*/  SHF.R.U32.HI R3, RZ, R12, R9 ;  /* 0x0000000cff037219 */ /* 0x000fe20000011609 */
[----:B------:R-:W-:Y:S01]  /*62c0*/  ULDC UR4, c[0x0][0x150] ;  /* 0x0000540000047ab9 */ /* 0x000fe20000000800 */
[----:B------:R-:W-:Y:S02]  /*62d0*/  IADD3 R7, P0, RZ, -R32, RZ ;  /* 0x80000020ff077210 */ /* 0x000fe40007f1e0ff */
[----:B------:R-:W-:-:S03]  /*62e0*/  I2FP.F32.U32 R9, R24 ;  /* 0x0000001800097245 */ /* 0x000fc60000201000 */
[----:B------:R-:W3:Y:S01]  /*62f0*/  LDC R8, c[0x0][0x8c0] ;  /* 0x00023000ff087b82 */ /* 0x000ee20000000800 */
[----:B------:R-:W-:Y:S02]  /*6300*/  IMAD.X R3, RZ, RZ, ~R3, P0 ;  /* 0x000000ffff037224 */ /* 0x000fe400000e0e03 */
[----:B------:R-:W-:Y:S01]  /*6310*/  FMUL R9, R9, UR4 ;  /* 0x0000000409097c20 */ /* 0x000fe20008400000 */
[----:B------:R-:W-:Y:S01]  /*6320*/  IMAD.WIDE.U32 R4, R7, R20, R16 ;  /* 0x0000001407047225 */ /* 0x000fe200078e0010 */
[----:B------:R-:W-:-:S03]  /*6330*/  ULDC UR4, c[0x0][0x154] ;  /* 0x0000550000047ab9 */ /* 0x000fc60000000800 */
[----:B------:R-:W-:Y:S01]  /*6340*/  IMAD R6, R3, R20, RZ ;  /* 0x0000001403067224 */ /* 0x000fe200078e02ff */
[----:B------:R-:W4:Y:S01]  /*6350*/  LDC R11, c[0x0][0x900] ;  /* 0x00024000ff0b7b82 */ /* 0x000f220000000800 */
[----:B------:R-:W5:Y:S02]  /*6360*/  F2I.U32.TRUNC.NTZ R9, R9 ;  /* 0x0000000900097305 */ /* 0x000f64000020f000 */
[----:B------:R-:W-:-:S04]  /*6370*/  IMAD R3, R7, R21, R6 ;  /* 0x0000001507037224 */ /* 0x000fc800078e0206 */
[----:B------:R-:W-:Y:S01]  /*6380*/  IMAD.IADD R3, R5, 0x1, R3 ;  /* 0x0000000105037824 */ /* 0x000fe200078e0203 */
[----:B------:R-:W4:Y:S01]  /*6390*/  LDC R20, c[0x0][0x8b0] ;  /* 0x00022c00ff147b82 */ /* 0x000f220000000800 */
[----:B--2---:R-:W-:-:S04]  /*63a0*/  ISETP.NE.U32.AND P0, PT, R14, RZ, PT ;  /* 0x000000ff0e00720c */ /* 0x004fc80003f05070 */
[----:B------:R-:W-:-:S03]  /*63b0*/  ISETP.NE.AND.EX P0, PT, R15, RZ, PT, P0 ;  /* 0x000000ff0f00720c */ /* 0x000fc60003f05300 */
[----:B------:R-:W2:Y:S01]  /*63c0*/  LDC R7, c[0x0][0x144] ;  /* 0x00005100ff077b82 */ /* 0x000ea20000000800 */
[-C--:B---3--:R-:W-:Y:S01]  /*63d0*/  SHF.R.U64 R12, R4, R8.reuse, R3 ;  /* 0x00000008040c7219 */ /* 0x088fe20000001203 */
[----:B-----5:R-:W-:Y:S01]  /*63e0*/  IMAD.MOV R9, RZ, RZ, -R9 ;  /* 0x000000ffff097224 */ /* 0x020fe200078e0a09 */
[----:B-1----:R-:W-:Y:S02]  /*63f0*/  I2FP.F32.U32 R4, R25 ;  /* 0x0000001900047245 */ /* 0x002fe40000201000 */
[----:B------:R-:W-:-:S03]  /*6400*/  SHF.R.U32.HI R3, RZ, R8, R3 ;  /* 0x00000008ff037219 */ /* 0x000fc60000011603 */
[----:B------:R-:W1:Y:S01]  /*6410*/  LDC R26, c[0x0][0x148] ;  /* 0x00005200ff1a7b82 */ /* 0x000e620000000800 */
[----:B------:R-:W-:Y:S01]  /*6420*/  FMUL R6, R4, UR4 ;  /* 0x0000000404067c20 */ /* 0x000fe20008400000 */
[----:B------:R-:W-:Y:S01]  /*6430*/  IMAD.MOV.U32 R4, RZ, RZ, -0x1 ;  /* 0xffffffffff047424 */ /* 0x000fe200078e00ff */
[----:B----4-:R-:W-:-:S04]  /*6440*/  SHF.L.U32 R30, R0, R11, RZ ;  /* 0x0000000b001e7219 */ /* 0x010fc800000006ff */
[-C--:B------:R-:W-:Y:S01]  /*6450*/  SHF.L.U32 R4, R4, R11.reuse, RZ ;  /* 0x0000000b04047219 */ /* 0x080fe200000006ff */
[----:B------:R-:W3:Y:S01]  /*6460*/  LDC R21, c[0x0][0x8a8] ;  /* 0x00022a00ff157b82 */ /* 0x000ee20000000800 */
[-CC-:B------:R-:W-:Y:S02]  /*6470*/  SHF.R.U64 R10, R12, R20.reuse, R3.reuse ;  /* 0x000000140c0a7219 */ /* 0x180fe40000001203 */
[----:B------:R-:W-:Y:S02]  /*6480*/  SHF.R.U32.HI R3, RZ, R20, R3 ;  /* 0x00000014ff037219 */ /* 0x000fe40000011603 */
[----:B------:R4:W1:Y:S01]  /*6490*/  F2I.U32.TRUNC.NTZ R20, R6 ;  /* 0x0000000600147305 */ /* 0x000862000020f000 */
[----:B------:R-:W-:Y:S02]  /*64a0*/  LOP3.LUT R27, RZ, R4, RZ, 0x33, !PT ;  /* 0x00000004ff1b7212 */ /* 0x000fe400078e33ff */
[----:B------:R-:W1:Y:S01]  /*64b0*/  LDC R28, c[0x0][0x8f0] ;  /* 0x00023c00ff1c7b82 */ /* 0x000e620000000800 */
[--C-:B------:R-:W-:Y:S01]  /*64c0*/  SHF.R.U64 R13, R10, R11, R3.reuse ;  /* 0x0000000b0a0d7219 */ /* 0x100fe20000001203 */
[----:B--2---:R-:W-:Y:S01]  /*64d0*/  IMAD R24, R7, R9, R24 ;  /* 0x0000000907187224 */ /* 0x004fe200078e0218 */
[----:B------:R-:W-:-:S02]  /*64e0*/  SHF.R.U32.HI R5, RZ, R11, R3 ;  /* 0x0000000bff057219 */ /* 0x000fc40000011603 */
[----:B------:R-:W-:-:S03]  /*64f0*/  MOV R4, R13 ;  /* 0x0000000d00047202 */ /* 0x000fc60000000f00 */
[----:B------:R-:W2:Y:S08]  /*6500*/  LDC R29, c[0x0][0x8e0] ;  /* 0x00023800ff1d7b82 */ /* 0x000eb00000000800 */
[----:B------:R-:W1:Y:S01]  /*6510*/  LDC R31, c[0x0][0x8b8] ;  /* 0x00022e00ff1f7b82 */ /* 0x000e620000000800 */
[----:B----4-:R-:W-:Y:S05]  /*6520*/  @!P0 BRA `(.L_x_99) ;  /* 0x0000000000288947 */ /* 0x010fea0003800000 */
[----:B------:R-:W4:Y:S02]  /*6530*/  LDC R0, c[0x0][0x8f4] ;  /* 0x00023d00ff007b82 */ /* 0x000f240000000800 */
[----:B----4-:R-:W-:-:S05]  /*6540*/  IADD3 R3, P0, R13, R0, RZ ;  /* 0x000000000d037210 */ /* 0x010fca0007f1e0ff */
[----:B------:R-:W-:-:S04]  /*6550*/  IMAD.X R11, RZ, RZ, R5, P0 ;  /* 0x000000ffff0b7224 */ /* 0x000fc800000e0605 */
[----:B------:R-:W-:-:S04]  /*6560*/  IMAD.WIDE.U32 R4, R11, R14, RZ ;  /* 0x0000000e0b047225 */ /* 0x000fc800078e00ff */
[----:B------:R-:W-:-:S04]  /*6570*/  IMAD.WIDE.U32 R6, P0, R3, R15, R4 ;  /* 0x0000000f03067225 */ /* 0x000fc80007800004 */
[----:B------:R-:W-:-:S04]  /*6580*/  IMAD.WIDE.U32 R4, R3, R14, RZ ;  /* 0x0000000e03047225 */ /* 0x000fc800078e00ff */
[----:B------:R-:W-:Y:S01]  /*6590*/  IMAD.X R9, RZ, RZ, RZ, P0 ;  /* 0x000000ffff097224 */ /* 0x000fe200000e06ff */
[----:B------:R-:W-:Y:S01]  /*65a0*/  IADD3 RZ, P0, R5, R6, RZ ;  /* 0x0000000605ff7210 */ /* 0x000fe20007f1e0ff */
[----:B------:R-:W-:-:S04]  /*65b0*/  IMAD.MOV.U32 R8, RZ, RZ, R7 ;  /* 0x000000ffff087224 */ /* 0x000fc800078e0007 */
[----:B------:R-:W-:-:S08]  /*65c0*/  IMAD.WIDE.U32.X R4, R11, R15, R8, P0 ;  /* 0x0000000f0b047225 */ /* 0x000fd000000e0408 */
.L_x_99:
[----:B------:R-:W-:Y:S01]  /*65d0*/  ISETP.NE.AND P0, PT, R2, 0x1, PT ;  /* 0x000000010200780c */ /* 0x000fe20003f05270 */
[----:B-1----:R-:W-:Y:S01]  /*65e0*/  IMAD.MOV R20, RZ, RZ, -R20 ;  /* 0x000000ffff147224 */ /* 0x002fe200078e0a14 */
[----:B------:R-:W-:Y:S01]  /*65f0*/  SHF.R.U64 R0, R4, R28, R5 ;  /* 0x0000001c04007219 */ /* 0x000fe20000001205 */
[----:B---3--:R-:W-:Y:S01]  /*6600*/  VIADD R5, R21, 0xffffffff ;  /* 0xffffffff15057836 */ /* 0x008fe20000000000 */
[----:B------:R-:W-:Y:S02]  /*6610*/  LOP3.LUT R3, R10, R27, RZ, 0xc0, !PT ;  /* 0x0000001b0a037212 */ /* 0x000fe400078ec0ff */
[----:B------:R-:W-:Y:S01]  /*6620*/  R2UR UR47, R32 ;  /* 0x00000000202f72ca */ /* 0x000fe200000e0000 */
[----:B------:R-:W-:Y:S01]  /*6630*/  IMAD.MOV R4, RZ, RZ, -R0 ;  /* 0x000000ffff047224 */ /* 0x000fe200078e0a00 */
[----:B------:R-:W-:Y:S01]  /*6640*/  LOP3.LUT R5, R12, R5, RZ, 0xc0, !PT ;  /* 0x000000050c057212 */ /* 0x000fe200078ec0ff */
[----:B------:R-:W-:Y:S02]  /*6650*/  IMAD R3, R30, R0, R3 ;  /* 0x000000001e037224 */ /* 0x000fe400078e0203 */
[----:B--2---:R-:W-:Y:S01]  /*6660*/  IMAD R0, R4, R29, R13 ;  /* 0x0000001d04007224 */ /* 0x004fe200078e020d */
[----:B------:R-:W-:Y:S01]  /*6670*/  MOV R4, 0x1 ;  /* 0x0000000100047802 */ /* 0x000fe20000000f00 */
[----:B------:R-:W-:-:S02]  /*6680*/  @P0 IMAD R24, R26, R20, R25 ;  /* 0x000000141a180224 */ /* 0x000fc400078e0219 */
[----:B------:R-:W-:Y:S02]  /*6690*/  IMAD R0, R0, R21, R5 ;  /* 0x0000001500007224 */ /* 0x000fe400078e0205 */
[----:B------:R-:W-:-:S05]  /*66a0*/  IMAD R3, R3, R31, R24 ;  /* 0x0000001f03037224 */ /* 0x000fca00078e0218 */
[----:B------:R-:W-:Y:S02]  /*66b0*/  SEL R7, R0, R3, !P0 ;  /* 0x0000000300077207 */ /* 0x000fe40004000000 */
[----:B------:R-:W-:-:S07]  /*66c0*/  SEL R3, R3, R0, !P0 ;  /* 0x0000000003037207 */ /* 0x000fce0004000000 */
.L_x_97:
[----:B------:R-:W-:Y:S01]  /*66d0*/  LOP3.LUT P0, RZ, R4, 0xff, RZ, 0xc0, !PT ;  /* 0x000000ff04ff7812 */ /* 0x000fe2000780c0ff */
[----:B------:R-:W-:-:S04]  /*66e0*/  UIMAD.WIDE.U32 UR4, UR52, -0x55555555, URZ ;  /* 0xaaaaaaab340478a5 */ /* 0x000fc8000f8e003f */
[----:B------:R-:W-:-:S04]  /*66f0*/  USHF.R.U32.HI UR4, URZ, 0x3, UR5 ;  /* 0x000000033f047899 */ /* 0x000fc80008011605 */
[----:B------:R-:W-:-:S04]  /*6700*/  UIMAD UR4, UR4, -0xc, UR52 ;  /* 0xfffffff4040478a4 */ /* 0x000fc8000f8e0234 */
[----:B------:R-:W-:Y:S08]  /*6710*/  @P0 BRA `(.L_x_100) ;  /* 0xffffffb0001c0947 */ /* 0x000ff0000383ffff */
[----:B------:R-:W-:-:S04]  /*6720*/  DEPBAR.LE SB0, 0x0 ;  /* 0x000080000000791a */ /* 0x000fc80000000000 */
[----:B------:R-:W-:Y:S05]  /*6730*/  EXIT ;  /* 0x000000000000794d */ /* 0x000fea0003800000 */
.L_x_12:
[----:B------:R-:W-:Y:S01]  /*6740*/  ULDC.64 UR4, c[0x0][0x8f8] ;  /* 0x00023e0000047ab9 */ /* 0x000fe20000000a00 */
[----:B------:R-:W-:Y:S01]  /*6750*/  PRMT R12, RZ, 0x7610, R12 ;  /* 0x00007610ff0c7816 */ /* 0x000fe2000000000c */
[----:B------:R-:W-:Y:S01]  /*6760*/  IMAD.MOV.U32 R20, RZ, RZ, -0x1 ;  /* 0xffffffffff147424 */ /* 0x000fe200078e00ff */
[----:B------:R-:W-:Y:S01]  /*6770*/  ISETP.GE.U32.AND P0, PT, R16, UR4, PT ;  /* 0x0000000410007c0c */ /* 0x000fe2000bf06070 */
[----:B------:R-:W-:Y:S02]  /*6780*/  IMAD.MOV.U32 R7, RZ, RZ, -0x1 ;  /* 0xffffffffff077424 */ /* 0x000fe400078e00ff */
[----:B------:R-:W-:Y:S01]  /*6790*/  IMAD.MOV.U32 R13, RZ, RZ, -0x1 ;  /* 0xffffffffff0d7424 */ /* 0x000fe200078e00ff */
[----:B------:R-:W-:-:S13]  /*67a0*/  ISETP.GE.U32.AND.EX P0, PT, R17, UR5, PT, P0 ;  /* 0x0000000511007c0c */ /* 0x000fda000bf06100 */
[----:B------:R-:W-:Y:S05]  /*67b0*/  @P0 BRA `(.L_x_101) ;  /* 0x0000000400240947 */ /* 0x000fea0003800000 */
[----:B------:R-:W2:Y:S01]  /*67c0*/  LDC.64 R22, c[0x0][0x8d0] ;  /* 0x00023400ff167b82 */ /* 0x000ea20000000a00 */
[----:B------:R-:W-:Y:S02]  /*67d0*/  IMAD.MOV.U32 R20, RZ, RZ, R16 ;  /* 0x000000ffff147224 */ /* 0x000fe400078e0010 */
[----:B------:R-:W-:-:S05]  /*67e0*/  IMAD.MOV.U32 R21, RZ, RZ, R17 ;  /* 0x000000ffff157224 */ /* 0x000fca00078e0011 */
[----:B------:R-:W3:Y:S08]  /*67f0*/  LDC R26, c[0x0][0x8d8] ;  /* 0x00023600ff1a7b82 */ /* 0x000ef00000000800 */
[----:B------:R-:W4:Y:S01]  /*6800*/  LDC.64 R28, c[0x0][0x8c8] ;  /* 0x00023200ff1c7b82 */ /* 0x000f220000000a00 */
[----:B--2---:R-:W-:-:S04]  /*6810*/  ISETP.NE.U32.AND P0, PT, R22, RZ, PT ;  /* 0x000000ff1600720c */ /* 0x004fc80003f05070 */
[----:B------:R-:W-:-:S13]  /*6820*/  ISETP.NE.AND.EX P0, PT, R23, RZ, PT, P0 ;  /* 0x000000ff1700720c */ /* 0x000fda0003f05300 */
[----:B---34-:R-:W-:Y:S05]  /*6830*/  @!P0 BRA `(.L_x_102) ;  /* 0x0000000000288947 */ /* 0x018fea0003800000 */
[----:B------:R-:W2:Y:S02]  /*6840*/  LDC R7, c[0x0][0x8dc] ;  /* 0x00023700ff077b82 */ /* 0x000ea40000000800 */
[----:B--2---:R-:W-:-:S05]  /*6850*/  IADD3 R7, P0, R16, R7, RZ ;  /* 0x0000000710077210 */ /* 0x004fca0007f1e0ff */
        /* <DEDUP_REMOVED lines=8> */
.L_x_102:
[----:B------:R-:W2:Y:S01]  /*68e0*/  LDC.64 R32, c[0x0][0x8e8] ;  /* 0x00023a00ff207b82 */ /* 0x000ea20000000a00 */
[-CC-:B------:R-:W-:Y:S01]  /*68f0*/  SHF.R.U64 R25, R20, R26.reuse, R21.reuse ;  /* 0x0000001a14197219 */ /* 0x180fe20000001215 */
[----:B------:R-:W-:Y:S01]  /*6900*/  ULDC UR4, c[0x0][0x900] ;  /* 0x0002400000047ab9 */ /* 0x000fe20000000800 */
[----:B------:R-:W-:Y:S02]  /*6910*/  SHF.R.U32.HI R7, RZ, R26, R21 ;  /* 0x0000001aff077219 */ /* 0x000fe40000011615 */
[----:B------:R-:W-:-:S03]  /*6920*/  IADD3 R15, P0, RZ, -R25, RZ ;  /* 0x80000019ff0f7210 */ /* 0x000fc60007f1e0ff */
[----:B------:R-:W3:Y:S02]  /*6930*/  LDC R20, c[0x0][0x8c0] ;  /* 0x00023000ff147b82 */ /* 0x000ee40000000800 */
[----:B------:R-:W-:Y:S02]  /*6940*/  IMAD.X R7, RZ, RZ, ~R7, P0 ;  /* 0x000000ffff077224 */ /* 0x000fe400000e0e07 */
[----:B------:R-:W-:-:S04]  /*6950*/  IMAD.WIDE.U32 R12, R15, R28, R16 ;  /* 0x0000001c0f0c7225 */ /* 0x000fc800078e0010 */
[----:B------:R-:W4:Y:S01]  /*6960*/  LDC R30, c[0x0][0x8b0] ;  /* 0x00022c00ff1e7b82 */ /* 0x000f220000000800 */
[----:B------:R-:W-:-:S04]  /*6970*/  IMAD R14, R7, R28, RZ ;  /* 0x0000001c070e7224 */ /* 0x000fc800078e02ff */
[----:B------:R-:W-:-:S03]  /*6980*/  IMAD R7, R15, R29, R14 ;  /* 0x0000001d0f077224 */ /* 0x000fc600078e020e */
[----:B------:R-:W1:Y:S01]  /*6990*/  LDC R27, c[0x0][0x8a8] ;  /* 0x00022a00ff1b7b82 */ /* 0x000e620000000800 */
[----:B------:R-:W-:Y:S01]  /*69a0*/  IMAD.IADD R7, R13, 0x1, R7 ;  /* 0x000000010d077824 */ /* 0x000fe200078e0207 */
[----:B--2---:R-:W-:-:S04]  /*69b0*/  ISETP.NE.U32.AND P0, PT, R32, RZ, PT ;  /* 0x000000ff2000720c */ /* 0x004fc80003f05070 */
[----:B------:R-:W-:Y:S02]  /*69c0*/  ISETP.NE.AND.EX P0, PT, R33, RZ, PT, P0 ;  /* 0x000000ff2100720c */ /* 0x000fe40003f05300 */
[----:B------:R-:W2:Y:S01]  /*69d0*/  LDC R29, c[0x0][0x8f0] ;  /* 0x00023c00ff1d7b82 */ /* 0x000ea20000000800 */
[-CC-:B---3--:R-:W-:Y:S01]  /*69e0*/  SHF.R.U64 R22, R12, R20.reuse, R7.reuse ;  /* 0x000000140c167219 */ /* 0x188fe20000001207 */
[----:B------:R-:W-:Y:S01]  /*69f0*/  IMAD.MOV.U32 R12, RZ, RZ, -0x1 ;  /* 0xffffffffff0c7424 */ /* 0x000fe200078e00ff */
[----:B------:R-:W-:-:S04]  /*6a00*/  SHF.R.U32.HI R7, RZ, R20, R7 ;  /* 0x00000014ff077219 */ /* 0x000fc80000011607 */
[----:B------:R-:W-:Y:S01]  /*6a10*/  SHF.L.U32 R12, R12, UR4, RZ ;  /* 0x000000040c0c7c19 */ /* 0x000fe200080006ff */
[----:B------:R-:W3:Y:S01]  /*6a20*/  LDC R31, c[0x0][0x8e0] ;  /* 0x00023800ff1f7b82 */ /* 0x000ee20000000800 */
[-CC-:B----4-:R-:W-:Y:S02]  /*6a30*/  SHF.R.U64 R26, R22, R30.reuse, R7.reuse ;  /* 0x0000001e161a7219 */ /* 0x190fe40000001207 */
[----:B------:R-:W-:Y:S02]  /*6a40*/  SHF.R.U32.HI R7, RZ, R30, R7 ;  /* 0x0000001eff077219 */ /* 0x000fe40000011607 */
[----:B------:R-:W-:Y:S02]  /*6a50*/  LOP3.LUT R35, RZ, R12, RZ, 0x33, !PT ;  /* 0x0000000cff237212 */ /* 0x000fe400078e33ff */
[--C-:B------:R-:W-:Y:S01]  /*6a60*/  SHF.R.U64 R28, R26, UR4, R7.reuse ;  /* 0x000000041a1c7c19 */ /* 0x100fe20008001207 */
[----:B------:R-:W4:Y:S01]  /*6a70*/  LDC R34, c[0x0][0x8b8] ;  /* 0x00022e00ff227b82 */ /* 0x000f220000000800 */
[----:B------:R-:W-:-:S03]  /*6a80*/  SHF.R.U32.HI R13, RZ, UR4, R7 ;  /* 0x00000004ff0d7c19 */ /* 0x000fc60008011607 */
[----:B------:R-:W-:Y:S01]  /*6a90*/  IMAD.MOV.U32 R12, RZ, RZ, R28 ;  /* 0x000000ffff0c7224 */ /* 0x000fe200078e001c */
[----:B-1----:R-:W-:Y:S06]  /*6aa0*/  @!P0 BRA `(.L_x_103) ;  /* 0x0000000000288947 */ /* 0x002fec0003800000 */
        /* <DEDUP_REMOVED lines=10> */
.L_x_103:
[----:B------:R-:W-:Y:S01]  /*6b50*/  ISETP.NE.AND P0, PT, R2, 0x1, PT ;  /* 0x000000010200780c */ /* 0x000fe20003f05270 */
[----:B------:R-:W-:Y:S01]  /*6b60*/  USHF.L.U32 UR4, UR37, UR4, URZ ;  /* 0x0000000425047299 */ /* 0x000fe2000800063f */
[----:B--2---:R-:W-:Y:S01]  /*6b70*/  SHF.R.U64 R12, R12, R29, R13 ;  /* 0x0000001d0c0c7219 */ /* 0x004fe2000000120d */
[----:B------:R-:W-:Y:S01]  /*6b80*/  VIADD R15, R27, 0xffffffff ;  /* 0xffffffff1b0f7836 */ /* 0x000fe20000000000 */
[----:B------:R-:W-:-:S03]  /*6b90*/  LOP3.LUT R7, R26, R35, RZ, 0xc0, !PT ;  /* 0x000000231a077212 */ /* 0x000fc600078ec0ff */
[----:B------:R-:W-:Y:S01]  /*6ba0*/  IMAD.MOV R13, RZ, RZ, -R12 ;  /* 0x000000ffff0d7224 */ /* 0x000fe200078e0a0c */
[----:B------:R-:W-:Y:S01]  /*6bb0*/  LOP3.LUT R22, R22, R15, RZ, 0xc0, !PT ;  /* 0x0000000f16167212 */ /* 0x000fe200078ec0ff */
[----:B------:R-:W-:Y:S02]  /*6bc0*/  IMAD R9, R12, UR4, R7 ;  /* 0x000000040c097c24 */ /* 0x000fe4000f8e0207 */
[----:B---3--:R-:W-:Y:S02]  /*6bd0*/  IMAD R7, R13, R31, R28 ;  /* 0x0000001f0d077224 */ /* 0x008fe400078e021c */
[----:B------:R-:W-:Y:S02]  /*6be0*/  @P0 IMAD R10, R11, R24, R8 ;  /* 0x000000180b0a0224 */ /* 0x000fe400078e0208 */
[----:B------:R-:W-:Y:S02]  /*6bf0*/  IMAD.MOV.U32 R12, RZ, RZ, 0x1 ;  /* 0x00000001ff0c7424 */ /* 0x000fe400078e00ff */
[----:B----4-:R-:W-:-:S02]  /*6c00*/  IMAD R10, R9, R34, R10 ;  /* 0x00000022090a7224 */ /* 0x010fc400078e020a */
[----:B------:R-:W-:Y:S02]  /*6c10*/  IMAD R9, R7, R27, R22 ;  /* 0x0000001b07097224 */ /* 0x000fe400078e0216 */
[----:B------:R-:W-:-:S03]  /*6c20*/  IMAD.MOV.U32 R13, RZ, RZ, R25 ;  /* 0x000000ffff0d7224 */ /* 0x000fc600078e0019 */
[----:B------:R-:W-:Y:S02]  /*6c30*/  SEL R7, R9, R10, !P0 ;  /* 0x0000000a09077207 */ /* 0x000fe40004000000 */
[----:B------:R-:W-:-:S07]  /*6c40*/  SEL R20, R10, R9, !P0 ;  /* 0x000000090a147207 */ /* 0x000fce0004000000 */
.L_x_101:
[----:B------:R-:W-:-:S08]  /*6c50*/  NOP ;  /* 0x0000000000007918 */ /* 0x000fd00000000000 */
[----:B------:R-:W2:-:S00]  /*6c60*/  USETMAXREG.DEALLOC.CTAPOOL 0x28 ;  /* 0x00000028000079c8 */ /* 0x000e8000080e0500 */
[----:B--2---:R-:W-:-:S13]  /*6c70*/  ISETP.NE.AND P0, PT, R3, 0x1, PT ;  /* 0x000000010300780c */ /* 0x004fda0003f05270 */
[----:B-1----:R-:W-:Y:S05]  /*6c80*/  @!P0 EXIT ;  /* 0x000000000000894d */ /* 0x002fea0003800000 */
[----:B------:R-:W-:Y:S05]  /*6c90*/  @!P4 BRA `(.L_x_104) ;  /* 0x0000001000b4c947 */ /* 0x000fea0003800000 */
[----:B------:R-:W-:-:S04]  /*6ca0*/  PRMT R6, R6, 0x9910, RZ ;  /* 0x0000991006067816 */ /* 0x000fc800000000ff */
[----:B------:R-:W-:-:S04]  /*6cb0*/  ISETP.NE.AND P0, PT, R6, RZ, PT ;  /* 0x000000ff0600720c */ /* 0x000fc80003f05270 */
[----:B------:R-:W-:-:S13]  /*6cc0*/  ISETP.NE.OR P0, PT, R3, 0x2, !P0 ;  /* 0x000000020300780c */ /* 0x000fda0004705670 */
[----:B------:R-:W-:Y:S05]  /*6cd0*/  @P0 EXIT ;  /* 0x000000000000094d */ /* 0x000fea0003800000 */
[----:B------:R-:W-:-:S13]  /*6ce0*/  LOP3.LUT P1, RZ, R12, 0xff, RZ, 0xc0, !PT ;  /* 0x000000ff0cff7812 */ /* 0x000fda000782c0ff */
[----:B------:R-:W-:Y:S05]  /*6cf0*/  @!P1 BRA `(.L_x_105) ;  /* 0x0000000000189947 */ /* 0x000fea0003800000 */
[----:B------:R-:W-:Y:S01]  /*6d00*/  UMOV UR4, 0x400 ;  /* 0x0000040000047882 */ /* 0x000fe20000000000 */
[----:B------:R-:W-:Y:S01]  /*6d10*/  IMAD.MOV.U32 R3, RZ, RZ, RZ ;  /* 0x000000ffff037224 */ /* 0x000fe200078e00ff */
[----:B------:R-:W-:-:S04]  /*6d20*/  ULEA UR4, UR36, UR4, 0x18 ;  /* 0x0000000424047291 */ /* 0x000fc8000f8ec03f */
[----:B------:R-:W-:-:S05]  /*6d30*/  SHF.L.U32 R3, R3, 0x1f, RZ ;  /* 0x0000001f03037819 */ /* 0x000fca00000006ff */
[----:B------:R-:W1:Y:S02]  /*6d40*/  SYNCS.PHASECHK.TRANS64.TRYWAIT P0, [UR4+0x108], R3 ;  /* 0x00010803ff0075a7 */ /* 0x000e640008000144 */
[----:B-1----:R-:W-:Y:S05]  /*6d50*/  @!P0 BRA `(.L_x_106) ;  /* 0x0000002800048947 */ /* 0x002fea0003800000 */
.L_x_105:
[----:B------:R-:W-:Y:S01]  /*6d60*/  PRMT R10, RZ, 0x7610, R10 ;  /* 0x00007610ff0a7816 */ /* 0x000fe2000000000a */
[----:B------:R-:W-:Y:S06]  /*6d70*/  @P2 BRA `(.L_x_107) ;  /* 0x0000000000242947 */ /* 0x000fec0003800000 */
[----:B------:R-:W-:Y:S02]  /*6d80*/  ULDC.64 UR4, c[0x0][0x588] ;  /* 0x0001620000047ab9 */ /* 0x000fe40000000a00 */
[----:B------:R-:W-:-:S04]  /*6d90*/  ISETP.NE.U32.AND P0, PT, RZ, UR4, PT ;  /* 0x00000004ff007c0c */ /* 0x000fc8000bf05070 */
[----:B------:R-:W-:-:S13]  /*6da0*/  ISETP.NE.AND.EX P0, PT, RZ, UR5, PT, P0 ;  /* 0x00000005ff007c0c */ /* 0x000fda000bf05300 */
[----:B------:R-:W-:Y:S05]  /*6db0*/  @!P0 BRA `(.L_x_108) ;  /* 0x00000000000c8947 */ /* 0x000fea0003800000 */
[----:B------:R2:W5:Y:S01]  /*6dc0*/  LDG.E R12, desc[UR42][R4.64] ;  /* 0x0000002a040c7981 */ /* 0x000562000c1e1900 */
[----:B------:R-:W-:Y:S01]  /*6dd0*/  MOV R10, 0x1 ;  /* 0x00000001000a7802 */ /* 0x000fe20000000f00 */
[----:B------:R-:W-:Y:S06]  /*6de0*/  BRA `(.L_x_107) ;  /* 0x0000000000087947 */ /* 0x000fec0003800000 */
.L_x_108:
[----:B------:R-:W3:Y:S01]  /*6df0*/  LDC R12, c[0x0][0x580] ;  /* 0x00016000ff0c7b82 */ /* 0x000ee20000000800 */
[----:B------:R-:W-:-:S07]  /*6e00*/  IMAD.MOV.U32 R10, RZ, RZ, 0x1 ;  /* 0x00000001ff0a7424 */ /* 0x000fce00078e00ff */
.L_x_107:
[----:B-1----:R-:W-:Y:S01]  /*6e10*/  IMAD.MOV.U32 R3, RZ, RZ, 0x1 ;  /* 0x00000001ff037424 */ /* 0x002fe200078e00ff */
[----:B------:R-:W-:Y:S06]  /*6e20*/  @!P1 BRA `(.L_x_109) ;  /* 0x0000000c00d89947 */ /* 0x000fec0003800000 */
[----:B------:R-:W1:Y:S01]  /*6e30*/  LDC R8, c[0x0][0x8a8] ;  /* 0x00022a00ff087b82 */ /* 0x000e620000000800 */
[----:B------:R-:W-:Y:S01]  /*6e40*/  IMAD.MOV.U32 R3, RZ, RZ, -0x1 ;  /* 0xffffffffff037424 */ /* 0x000fe200078e00ff */
[----:B------:R-:W-:Y:S01]  /*6e50*/  ULDC UR4, c[0x0][0x900] ;  /* 0x0002400000047ab9 */ /* 0x000fe20000000800 */
[----:B------:R-:W-:Y:S01]  /*6e60*/  LOP3.LUT R11, R0, 0x2, RZ, 0xfc, !PT ;  /* 0x00000002000b7812 */ /* 0x000fe200078efcff */
[----:B------:R-:W-:Y:S01]  /*6e70*/  ULDC.64 UR6, c[0x0][0x198] ;  /* 0x0000660000067ab9 */ /* 0x000fe20000000a00 */
[----:B------:R-:W-:Y:S02]  /*6e80*/  USHF.L.U32 UR13, UR37, UR4, URZ ;  /* 0x00000004250d7299 */ /* 0x000fe4000800063f */
[----:B------:R-:W-:Y:S01]  /*6e90*/  SHF.L.U32 R9, R3, UR4, RZ ;  /* 0x0000000403097c19 */ /* 0x000fe200080006ff */
[----:B------:R-:W-:Y:S01]  /*6ea0*/  IMAD.MOV.U32 R3, RZ, RZ, 0x1 ;  /* 0x00000001ff037424 */ /* 0x000fe200078e00ff */
[----:B------:R-:W-:Y:S01]  /*6eb0*/  ULDC.64 UR14, c[0x0][0x588] ;  /* 0x00016200000e7ab9 */ /* 0x000fe20000000a00 */
[----:B------:R-:W-:Y:S01]  /*6ec0*/  ULDC.64 UR22, c[0x0][0x8f8] ;  /* 0x00023e0000167ab9 */ /* 0x000fe20000000a00 */
[----:B------:R-:W-:Y:S01]  /*6ed0*/  LOP3.LUT R9, RZ, R9, RZ, 0x33, !PT ;  /* 0x00000009ff097212 */ /* 0x000fe200078e33ff */
[----:B------:R-:W-:Y:S01]  /*6ee0*/  ULDC.64 UR24, c[0x0][0x590] ;  /* 0x0001640000187ab9 */ /* 0x000fe20000000a00 */
[----:B-1----:R-:W-:-:S07]  /*6ef0*/  VIADD R8, R8, 0xffffffff ;  /* 0xffffffff08087836 */ /* 0x002fce0000000000 */
.L_x_141:
[----:B------:R-:W-:Y:S02]  /*6f00*/  ISETP.NE.U32.AND P0, PT, RZ, UR24, PT ;  /* 0x00000018ff007c0c */ /* 0x000fe4000bf05070 */
[----:B------:R-:W-:Y:S02]  /*6f10*/  R2UR UR11, R20 ;  /* 0x00000000140b72ca */ /* 0x000fe400000e0000 */
[----:B------:R-:W-:Y:S02]  /*6f20*/  R2UR UR10, R7 ;  /* 0x00000000070a72ca */ /* 0x000fe400000e0000 */
[----:B------:R-:W-:-:S09]  /*6f30*/  ISETP.NE.AND.EX P0, PT, RZ, UR25, PT, P0 ;  /* 0x00000019ff007c0c */ /* 0x000fd2000bf05300 */
[----:B------:R-:W-:Y:S02]  /*6f40*/  USHF.L.U32 UR11, UR11, 0x7, URZ ;  /* 0x000000070b0b7899 */ /* 0x000fe4000800063f */
[----:B------:R-:W-:Y:S02]  /*6f50*/  USHF.L.U32 UR10, UR10, 0x7, URZ ;  /* 0x000000070a0a7899 */ /* 0x000fe4000800063f */
[----:B---34-:R-:W-:Y:S10]  /*6f60*/  @!P0 BRA `(.L_x_110) ;  /* 0x00000000002c8947 */ /* 0x018ff40003800000 */
[----:B------:R-:W-:-:S04]  /*6f70*/  ISETP.NE.U32.AND P1, PT, RZ, UR14, PT ;  /* 0x0000000eff007c0c */ /* 0x000fc8000bf25070 */
[----:B------:R-:W-:-:S13]  /*6f80*/  ISETP.NE.AND.EX P1, PT, RZ, UR15, PT, P1 ;  /* 0x0000000fff007c0c */ /* 0x000fda000bf25310 */
[----:B------:R-:W-:Y:S05]  /*6f90*/  @!P1 BRA `(.L_x_111) ;  /* 0x0000000000189947 */ /* 0x000fea0003800000 */
[----:B--2---:R-:W1:Y:S01]  /*6fa0*/  LDC.64 R4, c[0x0][0x588] ;  /* 0x00016200ff047b82 */ /* 0x004e620000000a00 */
[----:B------:R-:W-:-:S04]  /*6fb0*/  IMAD R7, R13, UR24, RZ ;  /* 0x000000180d077c24 */ /* 0x000fc8000f8e02ff */
[----:B-1----:R-:W-:-:S05]  /*6fc0*/  IMAD.WIDE R4, R7, 0x4, R4 ;  /* 0x0000000407047825 */ /* 0x002fca00078e0204 */
[----:B---3-5:R1:W5:Y:S01]  /*6fd0*/  LDG.E R12, desc[UR42][R4.64] ;  /* 0x0000002a040c7981 */ /* 0x028362000c1e1900 */
[----:B------:R-:W-:Y:S01]  /*6fe0*/  IMAD.MOV.U32 R10, RZ, RZ, 0x1 ;  /* 0x00000001ff0a7424 */ /* 0x000fe200078e00ff */
[----:B------:R-:W-:Y:S06]  /*6ff0*/  BRA `(.L_x_110) ;  /* 0x0000000000087947 */ /* 0x000fec0003800000 */
.L_x_111:
[----:B---3-5:R-:W4:Y:S01]  /*7000*/  LDC R12, c[0x0][0x580] ;  /* 0x00016000ff0c7b82 */ /* 0x028f220000000800 */
[----:B------:R-:W-:-:S07]  /*7010*/  MOV R10, 0x1 ;  /* 0x00000001000a7802 */ /* 0x000fce0000000f00 */
.L_x_110:
[----:B------:R-:W-:Y:S05]  /*7020*/  @!P0 BRA `(.L_x_112) ;  /* 0x00000000001c8947 */ /* 0x000fea0003800000 */
[----:B------:R-:W-:-:S13]  /*7030*/  LOP3.LUT P2, RZ, R10, 0xff, RZ, 0xc0, !PT ;  /* 0x000000ff0aff7812 */ /* 0x000fda000784c0ff */
[----:B-12---:R-:W1:Y:S02]  /*7040*/  @!P2 LDC.64 R4, c[0x0][0x588] ;  /* 0x00016200ff04ab82 */ /* 0x006e640000000a00 */
[----:B-1----:R-:W-:-:S04]  /*7050*/  @!P2 ISETP.NE.U32.AND P0, PT, R4, RZ, PT ;  /* 0x000000ff0400a20c */ /* 0x002fc80003f05070 */
[----:B------:R-:W-:Y:S02]  /*7060*/  @!P2 ISETP.NE.AND.EX P1, PT, R5, RZ, PT, P0 ;  /* 0x000000ff0500a20c */ /* 0x000fe40003f25300 */
[----:B---345:R-:W-:Y:S02]  /*7070*/  @P2 FSETP.EQ.AND P0, PT, R12, RZ, PT ;  /* 0x000000ff0c00220b */ /* 0x038fe40003f02000 */
[----:B------:R-:W-:Y:S01]  /*7080*/  @!P2 PLOP3.LUT P0, PT, P1, PT, PT, 0x8, 0x0 ;  /* 0x000000000000a81c */ /* 0x000fe20000f0e170 */
[----:B------:R-:W-:-:S12]  /*7090*/  BRA `(.L_x_113) ;  /* 0x0000000000047947 */ /* 0x000fd80003800000 */
.L_x_112:
[----:B---345:R-:W-:-:S13]  /*70a0*/  FSETP.EQ.AND P0, PT, R12, RZ, PT ;  /* 0x000000ff0c00720b */ /* 0x038fda0003f02000 */
.L_x_113:
[----:B------:R-:W-:Y:S02]  /*70b0*/  ISETP.NE.AND P2, PT, R11, 0x3, PT ;  /* 0x000000030b00780c */ /* 0x000fe40003f45270 */
[----:B------:R-:W-:-:S04]  /*70c0*/  ELECT P1, URZ, PT ;  /* 0x00000000003f782f */ /* 0x000fc80003820000 */
[----:B------:R-:W-:-:S07]  /*70d0*/  PLOP3.LUT P0, PT, P1, P0, PT, 0x20, 0x0 ;  /* 0x000000000000781c */ /* 0x000fce0000f00470 */
[----:B------:R-:W-:Y:S06]  /*70e0*/  @!P2 BRA `(.L_x_114) ;  /* 0x000000000004a947 */ /* 0x000fec0003800000 */
[----:B------:R-:W-:Y:S01]  /*70f0*/  BPT.TRAP 0x1 ;  /* 0x000000040000795c */ /* 0x000fe20000300000 */
.L_x_114:
[----:B------:R-:W3:Y:S01]  /*7100*/  S2UR UR36, SR_CgaCtaId ;  /* 0x00000000002479c3 */ /* 0x000ee20000008800 */
[----:B------:R-:W-:Y:S01]  /*7110*/  UMOV UR4, 0x400 ;  /* 0x0000040000047882 */ /* 0x000fe20000000000 */
[----:B-12---:R-:W-:Y:S01]  /*7120*/  SHF.L.U32 R4, R3, 0x1f, RZ ;  /* 0x0000001f03047819 */ /* 0x006fe200000006ff */
[----:B---3--:R-:W-:-:S09]  /*7130*/  ULEA UR4, UR36, UR4, 0x18 ;  /* 0x0000000424047291 */ /* 0x008fd2000f8ec03f */
[----:B------:R-:W1:Y:S02]  /*7140*/  SYNCS.PHASECHK.TRANS64.TRYWAIT P1, [UR4+0xe0], R4 ;  /* 0x0000e004ff0075a7 */ /* 0x000e640008020144 */
[----:B-1----:R-:W-:Y:S05]  /*7150*/  @!P1 BRA `(.L_x_115) ;  /* 0x00000024001c9947 */ /* 0x002fea0003800000 */
.L_x_184:
[----:B------:R-:W-:Y:S04]  /*7160*/  BSSY B0, `(.L_x_116) ;  /* 0x000000e000007945 */ /* 0x000fe80003800000 */
[----:B------:R-:W-:Y:S05]  /*7170*/  @!P0 BRA `(.L_x_117) ;  /* 0x0000000000308947 */ /* 0x000fea0003800000 */
[----:B------:R-:W-:Y:S01]  /*7180*/  R2UR UR12, R13 ;  /* 0x000000000d0c72ca */ /* 0x000fe200000e0000 */
[----:B------:R-:W-:Y:S02]  /*7190*/  UIADD3 UR16, UP0, UR6, 0x3f0, URZ ;  /* 0x000003f006107890 */ /* 0x000fe4000ff1e03f */
[----:B------:R-:W-:Y:S02]  /*71a0*/  UIADD3 UR8, UR4, 0x200, URZ ;  /* 0x0000020004087890 */ /* 0x000fe4000fffe03f */
[----:B------:R-:W-:Y:S02]  /*71b0*/  UIADD3 UR9, UR4, 0xc0, URZ ;  /* 0x000000c004097890 */ /* 0x000fe4000fffe03f */
[----:B------:R-:W-:Y:S01]  /*71c0*/  UIADD3.X UR17, URZ, UR7, URZ, UP0, !UPT ;  /* 0x000000073f117290 */ /* 0x000fe200087fe43f */
[----:B------:R-:W-:Y:S01]  /*71d0*/  UMOV UR18, 0x0 ;  /* 0x0000000000127882 */ /* 0x000fe20000000000 */
[----:B------:R-:W-:-:S07]  /*71e0*/  UMOV UR19, 0x10000000 ;  /* 0x1000000000137882 */ /* 0x000fce0000000000 */
[----:B------:R2:W-:Y:S02]  /*71f0*/  UTMALDG.3D [UR8], [UR16], desc[UR18] ;  /* 0x00001208100075b4 */ /* 0x0005e40008011000 */
[----:B--2---:R-:W-:Y:S05]  /*7200*/  @!P2 BRA `(.L_x_118) ;  /* 0x000000000004a947 */ /* 0x004fea0003800000 */
[----:B------:R-:W-:Y:S01]  /*7210*/  BPT.TRAP 0x1 ;  /* 0x000000040000795c */ /* 0x000fe20000300000 */
.L_x_118:
[----:B-1----:R-:W1:Y:S02]  /*7220*/  LDC R5, c[0x0][0x800] ;  /* 0x00020000ff057b82 */ /* 0x002e640000000800 */
[----:B-1----:R2:W-:Y:S02]  /*7230*/  SYNCS.ARRIVE.TRANS64.RED.A0TR RZ, [UR4+0xc0], R5 ;  /* 0x0000c005ffff79a7 */ /* 0x0025e40008300404 */
.L_x_117:
[----:B------:R-:W-:Y:S05]  /*7240*/  BSYNC B0 ;  /* 0x0000000000007941 */ /* 0x000fea0003800000 */
.L_x_116:
[----:B------:R-:W-:Y:S05]  /*7250*/  @!P2 BRA `(.L_x_119) ;  /* 0x000000000004a947 */ /* 0x000fea0003800000 */
[----:B------:R-:W-:Y:S01]  /*7260*/  BPT.TRAP 0x1 ;  /* 0x000000040000795c */ /* 0x000fe20000300000 */
.L_x_119:
[----:B------:R-:W-:-:S04]  /*7270*/  UIADD3 UR5, UR4, 0xc0, URZ ;  /* 0x000000c004057890 */ /* 0x000fc8000fffe03f */
[----:B------:R-:W-:-:S09]  /*7280*/  UPRMT UR5, UR36, 0x654, UR5 ;  /* 0x0000065424057896 */ /* 0x000fd20008000005 */
[----:B------:R-:W-:Y:S01]  /*7290*/  SYNCS.ARRIVE.TRANS64.RED.A1T0 RZ, [UR5], RZ ;  /* 0x000000ffffff79a7 */ /* 0x000fe20008100405 */
[----:B------:R-:W-:Y:S05]  /*72a0*/  @!P2 BRA `(.L_x_120) ;  /* 0x000000000004a947 */ /* 0x000fea0003800000 */
[----:B------:R-:W-:Y:S01]  /*72b0*/  BPT.TRAP 0x1 ;  /* 0x000000040000795c */ /* 0x000fe20000300000 */
.L_x_120:
[----:B------:R-:W3:Y:S02]  /*72c0*/  SYNCS.PHASECHK.TRANS64.TRYWAIT P1, [UR4+0xe8], R4 ;  /* 0x0000e804ff0075a7 */ /* 0x000ee40008020144 */
[----:B---3--:R-:W-:Y:S05]  /*72d0*/  @!P1 BRA `(.L_x_121) ;  /* 0x0000002000d49947 */ /* 0x008fea0003800000 */
.L_x_185:
[----:B------:R-:W-:Y:S04]  /*72e0*/  BSSY B0, `(.L_x_122) ;  /* 0x0000010000007945 */ /* 0x000fe80003800000 */
[----:B------:R-:W-:Y:S05]  /*72f0*/  @!P0 BRA `(.L_x_123) ;  /* 0x0000000000388947 */ /* 0x000fea0003800000 */
[----:B------:R-:W-:Y:S01]  /*7300*/  UIADD3 UR8, UP0, UR6, 0x3f0, URZ ;  /* 0x000003f006087890 */ /* 0x000fe2000ff1e03f */
[----:B------:R-:W-:Y:S01]  /*7310*/  R2UR UR20, R13 ;  /* 0x000000000d1472ca */ /* 0x000fe200000e0000 */
[----:B------:R-:W-:Y:S02]  /*7320*/  UIADD3 UR18, UR10, 0x20, URZ ;  /* 0x000000200a127890 */ /* 0x000fe4000fffe03f */
[----:B------:R-:W-:Y:S02]  /*7330*/  UIADD3 UR16, UR4, 0x1200, URZ ;  /* 0x0000120004107890 */ /* 0x000fe4000fffe03f */
[----:B------:R-:W-:Y:S02]  /*7340*/  UIADD3 UR17, UR4, 0xc8, URZ ;  /* 0x000000c804117890 */ /* 0x000fe4000fffe03f */
[----:B------:R-:W-:Y:S01]  /*7350*/  UIADD3.X UR9, URZ, UR7, URZ, UP0, !UPT ;  /* 0x000000073f097290 */ /* 0x000fe200087fe43f */
[----:B------:R-:W-:Y:S01]  /*7360*/  UMOV UR26, 0x0 ;  /* 0x00000000001a7882 */ /* 0x000fe20000000000 */
[----:B------:R-:W-:Y:S01]  /*7370*/  UMOV UR27, 0x10000000 ;  /* 0x10000000001b7882 */ /* 0x000fe20000000000 */
[----:B------:R-:W-:-:S06]  /*7380*/  UMOV UR19, UR11 ;  /* 0x0000000b00137c82 */ /* 0x000fcc0008000000 */
[----:B------:R3:W-:Y:S02]  /*7390*/  UTMALDG.3D [UR16], [UR8], desc[UR26] ;  /* 0x00001a10080075b4 */ /* 0x0007e40008011000 */
[----:B---3--:R-:W-:Y:S05]  /*73a0*/  @!P2 BRA `(.L_x_124) ;  /* 0x000000000004a947 */ /* 0x008fea0003800000 */
[----:B------:R-:W-:Y:S01]  /*73b0*/  BPT.TRAP 0x1 ;  /* 0x000000040000795c */ /* 0x000fe20000300000 */
.L_x_124:
[----:B-12---:R-:W1:Y:S02]  /*73c0*/  LDC R5, c[0x0][0x800] ;  /* 0x00020000ff057b82 */ /* 0x006e640000000800 */
[----:B-1----:R3:W-:Y:S02]  /*73d0*/  SYNCS.ARRIVE.TRANS64.RED.A0TR RZ, [UR4+0xc8], R5 ;  /* 0x0000c805ffff79a7 */ /* 0x0027e40008300404 */
.L_x_123:
[----:B------:R-:W-:Y:S05]  /*73e0*/  BSYNC B0 ;  /* 0x0000000000007941 */ /* 0x000fea0003800000 */
.L_x_122:
[----:B------:R-:W-:Y:S05]  /*73f0*/  @!P2 BRA `(.L_x_125) ;  /* 0x000000000004a947 */ /* 0x000fea0003800000 */
[----:B------:R-:W-:Y:S01]  /*7400*/  BPT.TRAP 0x1 ;  /* 0x000000040000795c */ /* 0x000fe20000300000 */
.L_x_125:
[----:B------:R-:W-:-:S04]  /*7410*/  UIADD3 UR5, UR4, 0xc8, URZ ;  /* 0x000000c804057890 */ /* 0x000fc8000fffe03f */
[----:B------:R-:W-:-:S09]  /*7420*/  UPRMT UR5, UR36, 0x654, UR5 ;  /* 0x0000065424057896 */ /* 0x000fd20008000005 */
[----:B------:R-:W-:Y:S01]  /*7430*/  SYNCS.ARRIVE.TRANS64.RED.A1T0 RZ, [UR5], RZ ;  /* 0x000000ffffff79a7 */ /* 0x000fe20008100405 */
[----:B------:R-:W-:Y:S05]  /*7440*/  @!P2 BRA `(.L_x_126) ;  /* 0x000000000004a947 */ /* 0x000fea0003800000 */
[----:B------:R-:W-:Y:S01]  /*7450*/  BPT.TRAP 0x1 ;  /* 0x000000040000795c */ /* 0x000fe20000300000 */
.L_x_126:
[----:B------:R-:W4:Y:S02]  /*7460*/  SYNCS.PHASECHK.TRANS64.TRYWAIT P1, [UR4+0xf0], R4 ;  /* 0x0000f004ff0075a7 */ /* 0x000f240008020144 */
[----:B----4-:R-:W-:Y:S05]  /*7470*/  @!P1 BRA `(.L_x_127) ;  /* 0x0000002000849947 */ /* 0x010fea0003800000 */
.L_x_186:
        /* <DEDUP_REMOVED lines=12> */
[----:B----4-:R-:W-:Y:S05]  /*7540*/  @!P2 BRA `(.L_x_130) ;  /* 0x000000000004a947 */ /* 0x010fea0003800000 */
[----:B------:R-:W-:Y:S01]  /*7550*/  BPT.TRAP 0x1 ;  /* 0x000000040000795c */ /* 0x000fe20000300000 */
.L_x_130:
[----:B-123--:R-:W1:Y:S02]  /*7560*/  LDC R5, c[0x0][0x800] ;  /* 0x00020000ff057b82 */ /* 0x00ee640000000800 */
[----:B-1----:R4:W-:Y:S02]  /*7570*/  SYNCS.ARRIVE.TRANS64.RED.A0TR RZ, [UR4+0xd0], R5 ;  /* 0x0000d005ffff79a7 */ /* 0x0029e40008300404 */
.L_x_129:
[----:B------:R-:W-:Y:S05]  /*7580*/  BSYNC B0 ;  /* 0x0000000000007941 */ /* 0x000fea0003800000 */
.L_x_128:
[----:B------:R-:W-:Y:S05]  /*7590*/  @!P2 BRA `(.L_x_131) ;  /* 0x000000000004a947 */ /* 0x000fea0003800000 */
[----:B------:R-:W-:Y:S01]  /*75a0*/  BPT.TRAP 0x1 ;  /* 0x000000040000795c */ /* 0x000fe20000300000 */
.L_x_131:
[----:B------:R-:W-:-:S04]  /*75b0*/  UIADD3 UR5, UR4, 0xd0, URZ ;  /* 0x000000d004057890 */ /* 0x000fc8000fffe03f */
[----:B------:R-:W-:-:S09]  /*75c0*/  UPRMT UR5, UR36, 0x654, UR5 ;  /* 0x0000065424057896 */ /* 0x000fd20008000005 */
[----:B------:R-:W-:Y:S01]  /*75d0*/  SYNCS.ARRIVE.TRANS64.RED.A1T0 RZ, [UR5], RZ ;  /* 0x000000ffffff79a7 */ /* 0x000fe20008100405 */
[----:B------:R-:W-:Y:S05]  /*75e0*/  @!P2 BRA `(.L_x_132) ;  /* 0x000000000004a947 */ /* 0x000fea0003800000 */
[----:B------:R-:W-:Y:S01]  /*75f0*/  BPT.TRAP 0x1 ;  /* 0x000000040000795c */ /* 0x000fe20000300000 */
.L_x_132:
[----:B------:R-:W5:Y:S02]  /*7600*/  SYNCS.PHASECHK.TRANS64.TRYWAIT P1, [UR4+0xf8], R4 ;  /* 0x0000f804ff0075a7 */ /* 0x000f640008020144 */
[----:B-----5:R-:W-:Y:S05]  /*7610*/  @!P1 BRA `(.L_x_133) ;  /* 0x0000002000349947 */ /* 0x020fea0003800000 */
.L_x_187:
[----:B------:R-:W-:Y:S04]  /*7620*/  BSSY B0, `(.L_x_134) ;  /* 0x0000010000007945 */ /* 0x000fe80003800000 */
[----:B------:R-:W-:Y:S05]  /*7630*/  @!P0 BRA `(.L_x_135) ;  /* 0x0000000000388947 */ /* 0x000fea0003800000 */
[----:B------:R-:W-:Y:S01]  /*7640*/  R2UR UR20, R13 ;  /* 0x000000000d1472ca */ /* 0x000fe200000e0000 */
[----:B------:R-:W-:Y:S02]  /*7650*/  UIADD3 UR8, UP0, UR6, 0x3f0, URZ ;  /* 0x000003f006087890 */ /* 0x000fe4000ff1e03f */
        /* <DEDUP_REMOVED lines=8> */
[----:B-1----:R-:W-:Y:S05]  /*76e0*/  @!P2 BRA `(.L_x_136) ;  /* 0x000000000004a947 */ /* 0x002fea0003800000 */
[----:B------:R-:W-:Y:S01]  /*76f0*/  BPT.TRAP 0x1 ;  /* 0x000000040000795c */ /* 0x000fe20000300000 */
.L_x_136:
[----:B------:R-:W1:Y:S02]  /*7700*/  LDC R4, c[0x0][0x800] ;  /* 0x00020000ff047b82 */ /* 0x000e640000000800 */
[----:B-1----:R1:W-:Y:S02]  /*7710*/  SYNCS.ARRIVE.TRANS64.RED.A0TR RZ, [UR4+0xd8], R4 ;  /* 0x0000d804ffff79a7 */ /* 0x0023e40008300404 */
.L_x_135:
[----:B------:R-:W-:Y:S05]  /*7720*/  BSYNC B0 ;  /* 0x0000000000007941 */ /* 0x000fea0003800000 */
.L_x_134:
[----:B------:R-:W-:Y:S05]  /*7730*/  @!P2 BRA `(.L_x_137) ;  /* 0x000000000004a947 */ /* 0x000fea0003800000 */
[----:B------:R-:W-:Y:S01]  /*7740*/  BPT.TRAP 0x1 ;  /* 0x000000040000795c */ /* 0x000fe20000300000 */
.L_x_137:
[----:B------:R-:W-:Y:S01]  /*7750*/  IADD3 R16, P0, R16, UR40, RZ ;  /* 0x0000002810107c10 */ /* 0x000fe2000ff1e0ff */
[----:B------:R-:W-:Y:S01]  /*7760*/  UIADD3 UR4, UR4, 0xd8, URZ ;  /* 0x000000d804047890 */ /* 0x000fe2000fffe03f */
[----:B------:R-:W-:Y:S01]  /*7770*/  LOP3.LUT R3, R3, 0x1, RZ, 0x3c, !PT ;  /* 0x0000000103037812 */ /* 0x000fe200078e3cff */
[----:B------:R-:W-:Y:S01]  /*7780*/  IMAD.MOV.U32 R20, RZ, RZ, -0x1 ;  /* 0xffffffffff147424 */ /* 0x000fe200078e00ff */
[----:B------:R-:W-:Y:S01]  /*7790*/  IADD3.X R17, R17, UR38, RZ, P0, !PT ;  /* 0x0000002611117c10 */ /* 0x000fe200087fe4ff */
[----:B------:R-:W-:Y:S01]  /*77a0*/  UPRMT UR4, UR36, 0x654, UR4 ;  /* 0x0000065424047896 */ /* 0x000fe20008000004 */
[----:B------:R-:W-:Y:S01]  /*77b0*/  ISETP.GE.U32.AND P0, PT, R16, UR22, PT ;  /* 0x0000001610007c0c */ /* 0x000fe2000bf06070 */
[----:B------:R-:W-:Y:S01]  /*77c0*/  IMAD.MOV.U32 R7, RZ, RZ, -0x1 ;  /* 0xffffffffff077424 */ /* 0x000fe200078e00ff */
[----:B-1----:R-:W-:Y:S01]  /*77d0*/  PRMT R4, RZ, 0x7610, R4 ;  /* 0x00007610ff047816 */ /* 0x002fe20000000004 */
[----:B------:R-:W-:Y:S01]  /*77e0*/  IMAD.MOV.U32 R13, RZ, RZ, -0x1 ;  /* 0xffffffffff0d7424 */ /* 0x000fe200078e00ff */
[----:B------:R-:W-:-:S04]  /*77f0*/  ISETP.GE.U32.AND.EX P0, PT, R17, UR23, PT, P0 ;  /* 0x0000001711007c0c */ /* 0x000fc8000bf06100 */
[----:B------:R-:W-:Y:S09]  /*7800*/  SYNCS.ARRIVE.TRANS64.RED.A1T0 RZ, [UR4], RZ ;  /* 0x000000ffffff79a7 */ /* 0x000ff20008100404 */
[----:B------:R-:W-:Y:S05]  /*7810*/  @P0 BRA `(.L_x_138) ;  /* 0x0000000400540947 */ /* 0x000fea0003800000 */
[----:B------:R-:W1:Y:S01]  /*7820*/  S2R R18, SR_CTAID.X ;  /* 0x0000000000127919 */ /* 0x000e620000002500 */
[----:B------:R-:W5:Y:S01]  /*7830*/  LDC.64 R14, c[0x0][0x8d0] ;  /* 0x00023400ff0e7b82 */ /* 0x000f620000000a00 */
[----:B------:R-:W-:Y:S01]  /*7840*/  ULDC UR4, c[0x0][0x150] ;  /* 0x0000540000047ab9 */ /* 0x000fe20000000800 */
[----:B------:R-:W-:Y:S01]  /*7850*/  IMAD.MOV.U32 R7, RZ, RZ, R16 ;  /* 0x000000ffff077224 */ /* 0x000fe200078e0010 */
[----:B------:R-:W2:Y:S01]  /*7860*/  S2R R19, SR_CTAID.Y ;  /* 0x0000000000137919 */ /* 0x000ea20000002600 */
[----:B------:R-:W-:-:S04]  /*7870*/  IMAD.MOV.U32 R23, RZ, RZ, R17 ;  /* 0x000000ffff177224 */ /* 0x000fc800078e0011 */
[----:B------:R-:W2:Y:S08]  /*7880*/  LDC R21, c[0x0][0x144] ;  /* 0x00005100ff157b82 */ /* 0x000eb00000000800 */
[----:B------:R-:W3:Y:S01]  /*7890*/  LDC R20, c[0x0][0x8d8] ;  /* 0x00023600ff147b82 */ /* 0x000ee20000000800 */
[----:B-----5:R-:W-:-:S04]  /*78a0*/  ISETP.NE.U32.AND P0, PT, R14, RZ, PT ;  /* 0x000000ff0e00720c */ /* 0x020fc80003f05070 */
[----:B------:R-:W-:Y:S02]  /*78b0*/  ISETP.NE.AND.EX P0, PT, R15, RZ, PT, P0 ;  /* 0x000000ff0f00720c */ /* 0x000fe40003f05300 */
[----:B-1----:R-:W-:Y:S02]  /*78c0*/  I2FP.F32.U32 R4, R18 ;  /* 0x0000001200047245 */ /* 0x002fe40000201000 */
[----:B--2---:R-:W-:-:S03]  /*78d0*/  I2FP.F32.U32 R22, R19 ;  /* 0x0000001300167245 */ /* 0x004fc60000201000 */
[----:B------:R-:W-:-:S04]  /*78e0*/  FMUL R4, R4, UR4 ;  /* 0x0000000404047c20 */ /* 0x000fc80008400000 */
[----:B------:R1:W2:Y:S02]  /*78f0*/  F2I.U32.TRUNC.NTZ R13, R4 ;  /* 0x00000004000d7305 */ /* 0x0002a4000020f000 */
[----:B---3--:R-:W-:Y:S05]  /*7900*/  @!P0 BRA `(.L_x_139) ;  /* 0x0000000000308947 */ /* 0x008fea0003800000 */
[----:B----4-:R-:W3:Y:S02]  /*7910*/  LDC R5, c[0x0][0x8dc] ;  /* 0x00023700ff057b82 */ /* 0x010ee40000000800 */
[----:B---3--:R-:W-:-:S05]  /*7920*/  IADD3 R5, P0, R16, R5, RZ ;  /* 0x0000000510057210 */ /* 0x008fca0007f1e0ff */
[----:B------:R-:W-:-:S04]  /*7930*/  IMAD.X R23, RZ, RZ, R17, P0 ;  /* 0x000000ffff177224 */ /* 0x000fc800000e0611 */
[----:B------:R-:W-:-:S04]  /*7940*/  IMAD.WIDE.U32 R6, R23, R14, RZ ;  /* 0x0000000e17067225 */ /* 0x000fc800078e00ff */
[----:B------:R-:W-:-:S04]  /*7950*/  IMAD.WIDE.U32 R6, P0, R5, R15, R6 ;  /* 0x0000000f05067225 */ /* 0x000fc80007800006 */
[----:B-1----:R-:W-:-:S04]  /*7960*/  IMAD.WIDE.U32 R4, R5, R14, RZ ;  /* 0x0000000e05047225 */ /* 0x002fc800078e00ff */
[----:B------:R-:W-:Y:S01]  /*7970*/  IMAD.MOV.U32 R4, RZ, RZ, R7 ;  /* 0x000000ffff047224 */ /* 0x000fe200078e0007 */
[----:B------:R-:W-:Y:S02]  /*7980*/  IADD3 RZ, P1, R5, R6, RZ ;  /* 0x0000000605ff7210 */ /* 0x000fe40007f3e0ff */
[----:B------:R-:W-:-:S03]  /*7990*/  IADD3.X R5, RZ, RZ, RZ, P0, !PT ;  /* 0x000000ffff057210 */ /* 0x000fc600007fe4ff */
[----:B------:R-:W-:-:S04]  /*79a0*/  IMAD.WIDE.U32.X R4, R23, R15, R4, P1 ;  /* 0x0000000f17047225 */ /* 0x000fc800008e0404 */
[----:B------:R-:W-:Y:S02]  /*79b0*/  IMAD.MOV.U32 R7, RZ, RZ, R4 ;  /* 0x000000ffff077224 */ /* 0x000fe400078e0004 */
[----:B------:R-:W-:-:S07]  /*79c0*/  IMAD.MOV.U32 R23, RZ, RZ, R5 ;  /* 0x000000ffff177224 */ /* 0x000fce00078e0005 */
.L_x_139:
[----:B------:R-:W-:Y:S01]  /*79d0*/  ULDC UR4, c[0x0][0x154] ;  /* 0x0000550000047ab9 */ /* 0x000fe20000000800 */
[----:B------:R-:W3:Y:S01]  /*79e0*/  LDC R24, c[0x0][0x148] ;  /* 0x00005200ff187b82 */ /* 0x000ee20000000800 */
[----:B------:R-:W-:Y:S01]  /*79f0*/  FMUL R14, R22, UR4 ;  /* 0x00000004160e7c20 */ /* 0x000fe20008400000 */
[----:B------:R-:W-:Y:S01]  /*7a00*/  ISETP.NE.AND P2, PT, R2, 0x1, PT ;  /* 0x000000010200780c */ /* 0x000fe20003f45270 */
[----:B--2---:R-:W-:Y:S01]  /*7a10*/  IMAD.MOV R6, RZ, RZ, -R13 ;  /* 0x000000ffff067224 */ /* 0x004fe200078e0a0d */
[-CC-:B------:R-:W-:Y:S02]  /*7a20*/  SHF.R.U64 R13, R7, R20.reuse, R23.reuse ;  /* 0x00000014070d7219 */ /* 0x180fe40000001217 */
[----:B------:R-:W-:Y:S01]  /*7a30*/  SHF.R.U32.HI R20, RZ, R20, R23 ;  /* 0x00000014ff147219 */ /* 0x000fe20000011617 */
[----:B------:R-:W2:Y:S01]  /*7a40*/  F2I.U32.TRUNC.NTZ R14, R14 ;  /* 0x0000000e000e7305 */ /* 0x000ea2000020f000 */
[----:B-1--4-:R-:W1:Y:S01]  /*7a50*/  LDC.64 R4, c[0x0][0x8c8] ;  /* 0x00023200ff047b82 */ /* 0x012e620000000a00 */
[----:B------:R-:W-:Y:S01]  /*7a60*/  IMAD R18, R21, R6, R18 ;  /* 0x0000000615127224 */ /* 0x000fe200078e0212 */
[----:B------:R-:W-:-:S05]  /*7a70*/  IADD3 R21, P0, RZ, -R13, RZ ;  /* 0x8000000dff157210 */ /* 0x000fca0007f1e0ff */
[----:B------:R-:W-:Y:S01]  /*7a80*/  IMAD.X R7, RZ, RZ, ~R20, P0 ;  /* 0x000000ffff077224 */ /* 0x000fe200000e0e14 */
[----:B------:R-:W4:Y:S01]  /*7a90*/  LDC R22, c[0x0][0x8c0] ;  /* 0x00023000ff167b82 */ /* 0x000f220000000800 */
[----:B--2---:R-:W-:-:S07]  /*7aa0*/  IMAD.MOV R15, RZ, RZ, -R14 ;  /* 0x000000ffff0f7224 */ /* 0x004fce00078e0a0e */
[----:B------:R-:W2:Y:S01]  /*7ab0*/  LDC R25, c[0x0][0x8b0] ;  /* 0x00022c00ff197b82 */ /* 0x000ea20000000800 */
[----:B---3--:R-:W-:-:S07]  /*7ac0*/  @P2 IMAD R18, R24, R15, R19 ;  /* 0x0000000f18122224 */ /* 0x008fce00078e0213 */
[----:B------:R-:W3:Y:S01]  /*7ad0*/  LDC.64 R14, c[0x0][0x8e8] ;  /* 0x00023a00ff0e7b82 */ /* 0x000ee20000000a00 */
[----:B-1----:R-:W-:-:S04]  /*7ae0*/  IMAD R6, R7, R4, RZ ;  /* 0x0000000407067224 */ /* 0x002fc800078e02ff */
[C---:B------:R-:W-:Y:S02]  /*7af0*/  IMAD R7, R21.reuse, R5, R6 ;  /* 0x0000000515077224 */ /* 0x040fe400078e0206 */
[----:B------:R-:W-:Y:S01]  /*7b00*/  IMAD.WIDE.U32 R4, R21, R4, R16 ;  /* 0x0000000415047225 */ /* 0x000fe200078e0010 */
[----:B------:R-:W1:Y:S04]  /*7b10*/  LDC R6, c[0x0][0x900] ;  /* 0x00024000ff067b82 */ /* 0x000e680000000800 */
[----:B------:R-:W-:-:S04]  /*7b20*/  IADD3 R5, R5, R7, RZ ;  /* 0x0000000705057210 */ /* 0x000fc80007ffe0ff */
[----:B------:R-:W1:Y:S01]  /*7b30*/  LDC R24, c[0x0][0x8f0] ;  /* 0x00023c00ff187b82 */ /* 0x000e620000000800 */
[-CC-:B----4-:R-:W-:Y:S02]  /*7b40*/  SHF.R.U64 R23, R4, R22.reuse, R5.reuse ;  /* 0x0000001604177219 */ /* 0x190fe40000001205 */
[----:B------:R-:W-:-:S04]  /*7b50*/  SHF.R.U32.HI R4, RZ, R22, R5 ;  /* 0x00000016ff047219 */ /* 0x000fc80000011605 */
[-CC-:B--2---:R-:W-:Y:S01]  /*7b60*/  SHF.R.U64 R22, R23, R25.reuse, R4.reuse ;  /* 0x0000001917167219 */ /* 0x184fe20000001204 */
[----:B------:R-:W2:Y:S01]  /*7b70*/  LDC R20, c[0x0][0x8e0] ;  /* 0x00023800ff147b82 */ /* 0x000ea20000000800 */
[----:B---3--:R-:W-:Y:S02]  /*7b80*/  ISETP.NE.U32.AND P0, PT, R14, RZ, PT ;  /* 0x000000ff0e00720c */ /* 0x008fe40003f05070 */
[----:B------:R-:W-:Y:S02]  /*7b90*/  SHF.R.U32.HI R5, RZ, R25, R4 ;  /* 0x00000019ff057219 */ /* 0x000fe40000011604 */
[----:B------:R-:W-:-:S03]  /*7ba0*/  ISETP.NE.AND.EX P0, PT, R15, RZ, PT, P0 ;  /* 0x000000ff0f00720c */ /* 0x000fc60003f05300 */
[----:B------:R-:W3:Y:S01]  /*7bb0*/  LDC R21, c[0x0][0x8b8] ;  /* 0x00022e00ff157b82 */ /* 0x000ee20000000800 */
[-CC-:B-1----:R-:W-:Y:S02]  /*7bc0*/  SHF.R.U64 R25, R22, R6.reuse, R5.reuse ;  /* 0x0000000616197219 */ /* 0x182fe40000001205 */
[----:B------:R-:W-:-:S03]  /*7bd0*/  SHF.R.U32.HI R27, RZ, R6, R5 ;  /* 0x00000006ff1b7219 */ /* 0x000fc60000011605 */
[----:B------:R-:W-:Y:S02]  /*7be0*/  IMAD.MOV.U32 R4, RZ, RZ, R25 ;  /* 0x000000ffff047224 */ /* 0x000fe400078e0019 */
[----:B------:R-:W1:Y:S01]  /*7bf0*/  LDC R19, c[0x0][0x8a8] ;  /* 0x00022a00ff137b82 */ /* 0x000e620000000800 */
[----:B------:R-:W-:Y:S01]  /*7c00*/  IMAD.MOV.U32 R5, RZ, RZ, R27 ;  /* 0x000000ffff057224 */ /* 0x000fe200078e001b */
[----:B------:R-:W-:Y:S06]  /*7c10*/  @!P0 BRA `(.L_x_140) ;  /* 0x0000000000288947 */ /* 0x000fec0003800000 */
[----:B------:R-:W4:Y:S02]  /*7c20*/  LDC R4, c[0x0][0x8f4] ;  /* 0x00023d00ff047b82 */ /* 0x000f240000000800 */
[----:B----4-:R-:W-:-:S05]  /*7c30*/  IADD3 R5, P0, R25, R4, RZ ;  /* 0x0000000419057210 */ /* 0x010fca0007f1e0ff */
[----:B------:R-:W-:-:S04]  /*7c40*/  IMAD.X R27, RZ, RZ, R27, P0 ;  /* 0x000000ffff1b7224 */ /* 0x000fc800000e061b */
[----:B------:R-:W-:-:S04]  /*7c50*/  IMAD.WIDE.U32 R6, R27, R14, RZ ;  /* 0x0000000e1b067225 */ /* 0x000fc800078e00ff */
[----:B------:R-:W-:-:S04]  /*7c60*/  IMAD.WIDE.U32 R6, P0, R5, R15, R6 ;  /* 0x0000000f05067225 */ /* 0x000fc80007800006 */
[----:B------:R-:W-:-:S04]  /*7c70*/  IMAD.WIDE.U32 R4, R5, R14, RZ ;  /* 0x0000000e05047225 */ /* 0x000fc800078e00ff */
[----:B------:R-:W-:Y:S01]  /*7c80*/  IMAD.MOV.U32 R4, RZ, RZ, R7 ;  /* 0x000000ffff047224 */ /* 0x000fe200078e0007 */
[----:B------:R-:W-:Y:S01]  /*7c90*/  IADD3 RZ, P1, R5, R6, RZ ;  /* 0x0000000605ff7210 */ /* 0x000fe20007f3e0ff */
[----:B------:R-:W-:-:S04]  /*7ca0*/  IMAD.X R5, RZ, RZ, RZ, P0 ;  /* 0x000000ffff057224 */ /* 0x000fc800000e06ff */
[----:B------:R-:W-:-:S08]  /*7cb0*/  IMAD.WIDE.U32.X R4, R27, R15, R4, P1 ;  /* 0x0000000f1b047225 */ /* 0x000fd000008e0404 */
.L_x_140:
[----:B------:R-:W-:Y:S02]  /*7cc0*/  SHF.R.U64 R5, R4, R24, R5 ;  /* 0x0000001804057219 */ /* 0x000fe40000001205 */
[----:B------:R-:W-:Y:S02]  /*7cd0*/  LOP3.LUT R22, R22, R9, RZ, 0xc0, !PT ;  /* 0x0000000916167212 */ /* 0x000fe400078ec0ff */
[----:B------:R-:W-:Y:S01]  /*7ce0*/  LOP3.LUT R23, R23, R8, RZ, 0xc0, !PT ;  /* 0x0000000817177212 */ /* 0x000fe200078ec0ff */
[----:B------:R-:W-:Y:S02]  /*7cf0*/  IMAD.MOV R4, RZ, RZ, -R5 ;  /* 0x000000ffff047224 */ /* 0x000fe400078e0a05 */
[----:B------:R-:W-:Y:S02]  /*7d00*/  IMAD R22, R5, UR13, R22 ;  /* 0x0000000d05167c24 */ /* 0x000fe4000f8e0216 */
[----:B--2---:R-:W-:Y:S01]  /*7d10*/  IMAD R20, R4, R20, R25 ;  /* 0x0000001404147224 */ /* 0x004fe200078e0219 */
[----:B------:R-:W-:Y:S01]  /*7d20*/  MOV R4, 0x1 ;  /* 0x0000000100047802 */ /* 0x000fe20000000f00 */
[----:B---3--:R-:W-:-:S02]  /*7d30*/  IMAD R18, R22, R21, R18 ;  /* 0x0000001516127224 */ /* 0x008fc400078e0212 */
[----:B-1----:R-:W-:-:S05]  /*7d40*/  IMAD R19, R20, R19, R23 ;  /* 0x0000001314137224 */ /* 0x002fca00078e0217 */
[----:B------:R-:W-:Y:S02]  /*7d50*/  SEL R7, R19, R18, !P2 ;  /* 0x0000001213077207 */ /* 0x000fe40005000000 */
[----:B------:R-:W-:-:S07]  /*7d60*/  SEL R20, R18, R19, !P2 ;  /* 0x0000001312147207 */ /* 0x000fce0005000000 */
.L_x_138:
[----:B------:R-:W-:-:S13]  /*7d70*/  LOP3.LUT P0, RZ, R4, 0xff, RZ, 0xc0, !PT ;  /* 0x000000ff04ff7812 */ /* 0x000fda000780c0ff */
[----:B------:R-:W-:Y:S05]  /*7d80*/  @P0 BRA `(.L_x_141) ;  /* 0xfffffff0005c0947 */ /* 0x000fea000383ffff */
.L_x_109:
[----:B------:R-:W-:Y:S01]  /*7d90*/  ELECT P0, URZ, PT ;  /* 0x00000000003f782f */ /* 0x000fe20003800000 */
[----:B------:R-:W-:-:S12]  /*7da0*/  BSSY B0, `(.L_x_142) ;  /* 0x000001b000007945 */ /* 0x000fd80003800000 */
[----:B------:R-:W-:Y:S05]  /*7db0*/  @!P0 BRA `(.L_x_143) ;  /* 0x0000000000648947 */ /* 0x000fea0003800000 */
[----:B------:R-:W-:-:S04]  /*7dc0*/  LOP3.LUT R0, R0, 0x2, RZ, 0xfc, !PT ;  /* 0x0000000200007812 */ /* 0x000fc800078efcff */
[----:B------:R-:W-:-:S13]  /*7dd0*/  ISETP.NE.AND P1, PT, R0, 0x3, PT ;  /* 0x000000030000780c */ /* 0x000fda0003f25270 */
[----:B------:R-:W-:Y:S05]  /*7de0*/  @!P1 BRA `(.L_x_144) ;  /* 0x0000000000049947 */ /* 0x000fea0003800000 */
[----:B------:R-:W-:Y:S01]  /*7df0*/  BPT.TRAP 0x1 ;  /* 0x000000040000795c */ /* 0x000fe20000300000 */
.L_x_144:
[----:B--234-:R-:W-:Y:S01]  /*7e00*/  IMAD.U32 R5, RZ, RZ, UR36 ;  /* 0x00000024ff057e24 */ /* 0x01cfe2000f8e00ff */
[----:B------:R-:W-:Y:S02]  /*7e10*/  MOV R2, 0x400 ;  /* 0x0000040000027802 */ /* 0x000fe40000000f00 */
[----:B------:R-:W-:Y:S02]  /*7e20*/  SHF.L.U32 R0, R3, 0x1f, RZ ;  /* 0x0000001f03007819 */ /* 0x000fe400000006ff */
[----:B------:R-:W-:-:S04]  /*7e30*/  LEA R5, R5, R2, 0x18 ;  /* 0x0000000205057211 */ /* 0x000fc800078ec0ff */
[----:B------:R-:W1:Y:S02]  /*7e40*/  SYNCS.PHASECHK.TRANS64.TRYWAIT P0, [R5+URZ+0xe0], R0 ;  /* 0x0000e000050075a7 */ /* 0x000e64000800017f */
[----:B-1----:R-:W-:Y:S05]  /*7e50*/  @!P0 BRA `(.L_x_145) ;  /* 0x00000018003c8947 */ /* 0x002fea0003800000 */
.L_x_188:
[----:B------:R-:W-:Y:S05]  /*7e60*/  @!P1 BRA `(.L_x_146) ;  /* 0x0000000000049947 */ /* 0x000fea0003800000 */
[----:B------:R-:W-:Y:S01]  /*7e70*/  BPT.TRAP 0x1 ;  /* 0x000000040000795c */ /* 0x000fe20000300000 */
.L_x_146:
[----:B------:R-:W2:Y:S02]  /*7e80*/  SYNCS.PHASECHK.TRANS64.TRYWAIT P0, [R5+URZ+0xe8], R0 ;  /* 0x0000e800050075a7 */ /* 0x000ea4000800017f */
[----:B--2---:R-:W-:Y:S05]  /*7e90*/  @!P0 BRA `(.L_x_147) ;  /* 0x0000001800408947 */ /* 0x004fea0003800000 */
.L_x_189:
[----:B------:R-:W-:Y:S05]  /*7ea0*/  @!P1 BRA `(.L_x_148) ;  /* 0x0000000000049947 */ /* 0x000fea0003800000 */
[----:B------:R-:W-:Y:S01]  /*7eb0*/  BPT.TRAP 0x1 ;  /* 0x000000040000795c */ /* 0x000fe20000300000 */
.L_x_148:
[----:B------:R-:W3:Y:S02]  /*7ec0*/  SYNCS.PHASECHK.TRANS64.TRYWAIT P0, [R5+URZ+0xf0], R0 ;  /* 0x0000f000050075a7 */ /* 0x000ee4000800017f */
[----:B---3--:R-:W-:Y:S05]  /*7ed0*/  @!P0 BRA `(.L_x_149) ;  /* 0x0000001800448947 */ /* 0x008fea0003800000 */
.L_x_190:
[----:B------:R-:W-:Y:S05]  /*7ee0*/  @!P1 BRA `(.L_x_150) ;  /* 0x0000000000049947 */ /* 0x000fea0003800000 */
[----:B------:R-:W-:Y:S01]  /*7ef0*/  BPT.TRAP 0x1 ;  /* 0x000000040000795c */ /* 0x000fe20000300000 */
.L_x_150:
[----:B-123--:R-:W-:-:S07]  /*7f00*/  SHF.L.U32 R0, R3, 0x1f, RZ ;  /* 0x0000001f03007819 */ /* 0x00efce00000006ff */
.L_x_151:
[----:B-1----:R1:W2:Y:S02]  /*7f10*/  SYNCS.PHASECHK.TRANS64.TRYWAIT P0, [R5+URZ+0xf8], R0 ;  /* 0x0000f800050075a7 */ /* 0x0022a4000800017f */
[----:B--2---:R-:W-:Y:S05]  /*7f20*/  @!P0 NANOSLEEP.SYNCS 0x989680 ;  /* 0x009896800000895d */ /* 0x004fea0003900000 */
[----:B------:R-:W2:Y:S02]  /*7f30*/  @!P0 SYNCS.PHASECHK.TRANS64 P0, [R5+URZ+0xf8], R0 ;  /* 0x0000f800050085a7 */ /* 0x000ea4000800007f */
[----:B--2---:R-:W-:Y:S05]  /*7f40*/  @!P0 BRA `(.L_x_151) ;  /* 0xfffffffc00f08947 */ /* 0x004fea000383ffff */
.L_x_143:
[----:B------:R-:W-:Y:S05]  /*7f50*/  BSYNC B0 ;  /* 0x0000000000007941 */ /* 0x000fea0003800000 */
.L_x_142:
[----:B------:R-:W-:Y:S05]  /*7f60*/  EXIT ;  /* 0x000000000000794d */ /* 0x000fea0003800000 */
.L_x_104:
[----:B------:R-:W-:Y:S01]  /*7f70*/  LOP3.LUT P0, RZ, R12, 0xff, RZ, 0xc0, !PT ;  /* 0x000000ff0cff7812 */ /* 0x000fe2000780c0ff */
[----:B------:R-:W-:Y:S02]  /*7f80*/  IMAD.MOV.U32 R0, RZ, RZ, 0x1 ;  /* 0x00000001ff007424 */ /* 0x000fe400078e00ff */
[----:B------:R-:W-:-:S10]  /*7f90*/  IMAD.MOV.U32 R12, RZ, RZ, RZ ;  /* 0x000000ffff0c7224 */ /* 0x000fd400078e00ff */
[----:B------:R-:W-:Y:S05]  /*7fa0*/  @!P0 BRA `(.L_x_152) ;  /* 0x0000000c00108947 */ /* 0x000fea0003800000 */
[----:B------:R-:W1:Y:S01]  /*7fb0*/  LDC R0, c[0x0][0x28c] ;  /* 0x0000a300ff007b82 */ /* 0x000e620000000800 */
[----:B------:R-:W-:Y:S01]  /*7fc0*/  ULDC UR6, c[0x0][0x900] ;  /* 0x0002400000067ab9 */ /* 0x000fe20000000800 */
[----:B------:R-:W-:Y:S01]  /*7fd0*/  UMOV UR7, 0xffffffff ;  /* 0xffffffff00077882 */ /* 0x000fe20000000000 */
[----:B------:R-:W-:Y:S01]  /*7fe0*/  BSSY B0, `(.L_x_152) ;  /* 0x00000c0000007945 */ /* 0x000fe20003800000 */
[----:B------:R-:W-:Y:S01]  /*7ff0*/  USHF.L.U32 UR4, UR36, 0x6, URZ ;  /* 0x0000000624047899 */ /* 0x000fe2000800063f */
[----:B------:R-:W-:Y:S01]  /*8000*/  IMAD.MOV.U32 R10, RZ, RZ, 0x1 ;  /* 0x00000001ff0a7424 */ /* 0x000fe200078e00ff */
[----:B------:R-:W-:Y:S01]  /*8010*/  USHF.L.U32 UR7, UR7, UR6, URZ ;  /* 0x0000000607077299 */ /* 0x000fe2000800063f */
[----:B------:R-:W-:Y:S01]  /*8020*/  LOP3.LUT R9, R19, 0x2, RZ, 0xfc, !PT ;  /* 0x0000000213097812 */ /* 0x000fe200078efcff */
[----:B------:R-:W-:Y:S01]  /*8030*/  ULDC UR5, c[0x0][0x8a8] ;  /* 0x00022a0000057ab9 */ /* 0x000fe20000000800 */
[----:B------:R-:W-:Y:S01]  /*8040*/  MOV R12, RZ ;  /* 0x000000ff000c7202 */ /* 0x000fe20000000f00 */
[----:B------:R-:W-:-:S02]  /*8050*/  USHF.L.U32 UR22, UR36, 0xc, URZ ;  /* 0x0000000c24167899 */ /* 0x000fc4000800063f */
[----:B------:R-:W-:Y:S02]  /*8060*/  ULOP3.LUT UR4, UR4, 0x40, URZ, 0xc0, !UPT ;  /* 0x0000004004047892 */ /* 0x000fe4000f8ec03f */
[----:B------:R-:W-:Y:S02]  /*8070*/  UIADD3 UR5, UR5, -0x1, URZ ;  /* 0xffffffff05057890 */ /* 0x000fe4000fffe03f */
[----:B------:R-:W-:Y:S02]  /*8080*/  USHF.L.U32 UR18, UR37, UR6, URZ ;  /* 0x0000000625127299 */ /* 0x000fe4000800063f */
[----:B------:R-:W-:Y:S01]  /*8090*/  ULOP3.LUT UR17, URZ, UR7, URZ, 0x33, !UPT ;  /* 0x000000073f117292 */ /* 0x000fe2000f8e333f */
[----:B------:R-:W-:Y:S01]  /*80a0*/  ULDC.64 UR20, c[0x0][0x198] ;  /* 0x0000660000147ab9 */ /* 0x000fe20000000a00 */
[----:B-1----:R-:W-:-:S05]  /*80b0*/  VIADD R0, R0, 0x3f ;  /* 0x0000003f00007836 */ /* 0x002fca0000000000 */
[----:B------:R-:W-:-:S04]  /*80c0*/  SHF.R.S32.HI R3, RZ, 0x1f, R0 ;  /* 0x0000001fff037819 */ /* 0x000fc80000011400 */
[----:B------:R-:W-:Y:S01]  /*80d0*/  LEA.HI R3, R3, R0, RZ, 0x6 ;  /* 0x0000000003037211 */ /* 0x000fe200078f30ff */
[----:B------:R-:W-:-:S03]  /*80e0*/  IMAD.MOV.U32 R0, RZ, RZ, 0x1 ;  /* 0x00000001ff007424 */ /* 0x000fc600078e00ff */
[----:B------:R-:W-:-:S05]  /*80f0*/  SHF.R.S32.HI R3, RZ, 0x6, R3 ;  /* 0x00000006ff037819 */ /* 0x000fca0000011403 */
[----:B------:R-:W-:-:S07]  /*8100*/  VIADD R8, R3, 0x1 ;  /* 0x0000000103087836 */ /* 0x000fce0000000000 */
.L_x_163:
[----:B------:R-:W-:-:S03]  /*8110*/  UMOV UR6, 0xffffffff ;  /* 0xffffffff00067882 */ /* 0x000fc60000000000 */
[----:B------:R-:W-:Y:S05]  /*8120*/  BRA.DIV UR6, `(.L_x_153) ;  /* 0x0000001606c47947 */ /* 0x000fea000b800000 */
[----:B------:R-:W-:-:S13]  /*8130*/  ELECT P6, URZ, PT ;  /* 0x00000000003f782f */ /* 0x000fda00038c0000 */
.L_x_193:
[----:B------:R-:W1:Y:S01]  /*8140*/  LDC R4, c[0x0][0x28c] ;  /* 0x0000a300ff047b82 */ /* 0x000e620000000800 */
[----:B------:R-:W-:Y:S01]  /*8150*/  BSSY B1, `(.L_x_154) ;  /* 0x0000037000017945 */ /* 0x000fe20003800000 */
[----:B-1----:R-:W-:-:S13]  /*8160*/  ISETP.LT.OR P6, PT, R4, 0x1, !P6 ;  /* 0x000000010400780c */ /* 0x002fda00077c1670 */
[----:B------:R-:W-:Y:S05]  /*8170*/  @P6 BRA `(.L_x_155) ;  /* 0x0000000000d06947 */ /* 0x000fea0003800000 */
[----:B------:R-:W-:Y:S01]  /*8180*/  LEA R15, R7, UR4, 0x7 ;  /* 0x00000004070f7c11 */ /* 0x000fe2000f8e38ff */
[----:B------:R-:W-:Y:S02]  /*8190*/  IMAD.SHL.U32 R20, R20, 0x80, RZ ;  /* 0x0000008014147824 */ /* 0x000fe400078e00ff */
[----:B------:R-:W-:Y:S02]  /*81a0*/  IMAD.MOV.U32 R22, RZ, RZ, RZ ;  /* 0x000000ffff167224 */ /* 0x000fe400078e00ff */
[----:B------:R-:W-:Y:S02]  /*81b0*/  IMAD.MOV.U32 R4, RZ, RZ, R8 ;  /* 0x000000ffff047224 */ /* 0x000fe400078e0008 */
[----:B------:R-:W-:Y:S02]  /*81c0*/  IMAD.MOV.U32 R5, RZ, RZ, R0 ;  /* 0x000000ffff057224 */ /* 0x000fe400078e0000 */
[----:B------:R-:W-:-:S07]  /*81d0*/  IMAD.MOV.U32 R6, RZ, RZ, R12 ;  /* 0x000000ffff067224 */ /* 0x000fce00078e000c */
.L_x_158:
[----:B------:R-:W1:Y:S01]  /*81e0*/  S2R R14, SR_CgaCtaId ;  /* 0x00000000000e7919 */ /* 0x000e620000008800 */
[----:B------:R-:W-:Y:S02]  /*81f0*/  MOV R7, 0x400 ;  /* 0x0000040000077802 */ /* 0x000fe40000000f00 */
[----:B------:R-:W-:-:S13]  /*8200*/  LOP3.LUT P1, RZ, R18, 0x7f, RZ, 0xc0, !PT ;  /* 0x0000007f12ff7812 */ /* 0x000fda000782c0ff */
[----:B------:R-:W2:Y:S01]  /*8210*/  @!P1 LDC R11, c[0x0][0x500] ;  /* 0x00014000ff0b9b82 */ /* 0x000ea20000000800 */
[----:B-1----:R-:W-:Y:S02]  /*8220*/  LEA R21, R14, R7, 0x18 ;  /* 0x000000070e157211 */ /* 0x002fe400078ec0ff */
[----:B------:R-:W-:Y:S02]  /*8230*/  SHF.L.U32 R7, R5, 0x1f, RZ ;  /* 0x0000001f05077819 */ /* 0x000fe400000006ff */
[----:B------:R-:W-:-:S04]  /*8240*/  LEA R14, R6, R21, 0x3 ;  /* 0x00000015060e7211 */ /* 0x000fc800078e18ff */
[----:B------:R-:W1:Y:S02]  /*8250*/  SYNCS.PHASECHK.TRANS64.TRYWAIT P0, [R14+URZ+0x60], R7 ;  /* 0x000060070e0075a7 */ /* 0x000e64000800017f */
[----:B-12---:R-:W-:Y:S05]  /*8260*/  @!P0 BRA `(.L_x_156) ;  /* 0x0000001400948947 */ /* 0x006fea0003800000 */
.L_x_194:
[----:B-1----:R-:W-:Y:S01]  /*8270*/  PRMT R7, R9, 0x9910, RZ ;  /* 0x0000991009077816 */ /* 0x002fe200000000ff */
[----:B------:R1:W-:Y:S03]  /*8280*/  @!P1 SYNCS.ARRIVE.TRANS64 RZ, [R14+URZ], R11 ;  /* 0x0000000b0eff99a7 */ /* 0x0003e6000800003f */
[----:B------:R-:W-:-:S13]  /*8290*/  ISETP.NE.AND P0, PT, R7, 0x2, PT ;  /* 0x000000020700780c */ /* 0x000fda0003f05270 */
[----:B-1----:R-:W-:Y:S05]  /*82a0*/  @P0 BRA `(.L_x_157) ;  /* 0x0000000000040947 */ /* 0x002fea0003800000 */
[----:B------:R-:W-:Y:S01]  /*82b0*/  BPT.TRAP 0x1 ;  /* 0x000000040000795c */ /* 0x000fe20000300000 */
.L_x_157:
[----:B------:R-:W-:Y:S01]  /*82c0*/  R2UR UR7, R6 ;  /* 0x00000000060772ca */ /* 0x000fe200000e0000 */
[----:B------:R-:W-:Y:S01]  /*82d0*/  VIADD R4, R4, 0xffffffff ;  /* 0xffffffff04047836 */ /* 0x000fe20000000000 */
[----:B------:R-:W-:Y:S01]  /*82e0*/  R2UR UR16, R21 ;  /* 0x00000000151072ca */ /* 0x000fe200000e0000 */
[----:B------:R-:W-:Y:S01]  /*82f0*/  UIADD3 UR6, UP0, UR20, 0xf0, URZ ;  /* 0x000000f014067890 */ /* 0x000fe2000ff1e03f */
[----:B------:R-:W-:Y:S01]  /*8300*/  R2UR UR9, R14 ;  /* 0x000000000e0972ca */ /* 0x000fe200000e0000 */
[----:B------:R-:W-:Y:S01]  /*8310*/  UIADD3 UR24, UP1, UR20, 0x1f0, URZ ;  /* 0x000001f014187890 */ /* 0x000fe2000ff3e03f */
[----:B------:R-:W-:Y:S01]  /*8320*/  R2UR UR11, R20 ;  /* 0x00000000140b72ca */ /* 0x000fe200000e0000 */
[----:B------:R-:W-:Y:S01]  /*8330*/  VIADD R6, R6, 0x1 ;  /* 0x0000000106067836 */ /* 0x000fe20000000000 */
[----:B------:R-:W-:Y:S01]  /*8340*/  R2UR UR10, R22 ;  /* 0x00000000160a72ca */ /* 0x000fe200000e0000 */
[----:B------:R-:W-:Y:S01]  /*8350*/  UIADD3.X UR25, URZ, UR21, URZ, UP1, !UPT ;  /* 0x000000153f197290 */ /* 0x000fe20008ffe43f */
[----:B------:R-:W-:Y:S01]  /*8360*/  R2UR UR12, R13 ;  /* 0x000000000d0c72ca */ /* 0x000fe200000e0000 */
[----:B------:R-:W-:Y:S01]  /*8370*/  UMOV UR14, 0x0 ;  /* 0x00000000000e7882 */ /* 0x000fe20000000000 */
[----:B------:R-:W-:Y:S01]  /*8380*/  R2UR UR19, R15 ;  /* 0x000000000f1372ca */ /* 0x000fe200000e0000 */
[----:B------:R-:W-:Y:S01]  /*8390*/  USHF.L.U32 UR7, UR7, 0xd, URZ ;  /* 0x0000000d07077899 */ /* 0x000fe2000800063f */
[----:B------:R-:W-:Y:S01]  /*83a0*/  ISETP.GT.AND P1, PT, R4, 0x1, PT ;  /* 0x000000010400780c */ /* 0x000fe20003f24270 */
[----:B------:R-:W-:Y:S01]  /*83b0*/  UMOV UR15, 0x10000000 ;  /* 0x10000000000f7882 */ /* 0x000fe20000000000 */
[----:B------:R-:W-:Y:S01]  /*83c0*/  ISETP.NE.AND P0, PT, R6, 0xc, PT ;  /* 0x0000000c0600780c */ /* 0x000fe20003f05270 */
[----:B------:R-:W-:Y:S01]  /*83d0*/  ULOP3.LUT UR8, UR7, 0x1000, UR22, 0xf8, !UPT ;  /* 0x0000100007087892 */ /* 0x000fe2000f8ef816 */
[----:B------:R-:W-:Y:S01]  /*83e0*/  VIADD R22, R22, 0x40 ;  /* 0x0000004016167836 */ /* 0x000fe20000000000 */
[----:B------:R-:W-:Y:S01]  /*83f0*/  UIADD3 UR13, UR16, 0x6300, UR7 ;  /* 0x00006300100d7890 */ /* 0x000fe2000fffe007 */
[----:B------:R-:W-:Y:S01]  /*8400*/  SEL R14, RZ, 0x1, P0 ;  /* 0x00000001ff0e7807 */ /* 0x000fe20000000000 */
[----:B------:R-:W-:Y:S01]  /*8410*/  UIADD3.X UR7, URZ, UR21, URZ, UP0, !UPT ;  /* 0x000000153f077290 */ /* 0x000fe200087fe43f */
[----:B------:R-:W-:Y:S01]  /*8420*/  SEL R6, R6, RZ, P0 ;  /* 0x000000ff06067207 */ /* 0x000fe20000000000 */
[----:B------:R-:W-:Y:S01]  /*8430*/  UIADD3 UR16, UR16, 0x1e300, UR8 ;  /* 0x0001e30010107890 */ /* 0x000fe2000fffe008 */
[----:B------:R-:W-:Y:S01]  /*8440*/  LOP3.LUT R5, R5, R14, RZ, 0x3c, !PT ;  /* 0x0000000e05057212 */ /* 0x000fe200078e3cff */
[----:B------:R-:W-:Y:S01]  /*8450*/  UMOV UR23, 0x30000 ;  /* 0x0003000000177882 */ /* 0x000fe20000000000 */
[----:B------:R-:W-:-:S04]  /*8460*/  UMOV UR8, UR13 ;  /* 0x0000000d00087c82 */ /* 0x000fc80008000000 */
[----:B------:R1:W-:Y:S02]  /*8470*/  UTMALDG.3D [UR8], [UR6], desc[UR14] ;  /* 0x00000e08060075b4 */ /* 0x0003e40008011000 */
[----:B-1----:R-:W-:Y:S01]  /*8480*/  UMOV UR8, UR16 ;  /* 0x0000001000087c82 */ /* 0x002fe20008000000 */
[----:B------:R-:W-:Y:S02]  /*8490*/  UMOV UR11, UR19 ;  /* 0x00000013000b7c82 */ /* 0x000fe40008000000 */
[----:B------:R1:W-:Y:S02]  /*84a0*/  UTMALDG.3D.MULTICAST [UR8], [UR24], UR23, desc[UR14] ;  /* 0x00000e08180073b4 */ /* 0x0003e40008011817 */
[----:B-1----:R-:W-:Y:S05]  /*84b0*/  @P1 BRA `(.L_x_158) ;  /* 0xfffffffc00481947 */ /* 0x002fea000383ffff */
.L_x_155:
[----:B------:R-:W-:Y:S05]  /*84c0*/  BSYNC B1 ;  /* 0x0000000000017941 */ /* 0x000fea0003800000 */
.L_x_154:
[----:B------:R-:W-:Y:S01]  /*84d0*/  LOP3.LUT P1, RZ, R10, 0xff, RZ, 0xc0, !PT ;  /* 0x000000ff0aff7812 */ /* 0x000fe2000782c0ff */
[C---:B------:R-:W-:Y:S01]  /*84e0*/  IMAD.IADD R12, R3.reuse, 0x1, R12 ;  /* 0x00000001030c7824 */ /* 0x040fe200078e020c */
[----:B------:R-:W-:Y:S01]  /*84f0*/  ULDC.64 UR6, c[0x0][0x8f8] ;  /* 0x00023e0000067ab9 */ /* 0x000fe20000000a00 */
[C---:B------:R-:W-:Y:S01]  /*8500*/  ISETP.GE.U32.AND P2, PT, R3.reuse, 0xc, PT ;  /* 0x0000000c0300780c */ /* 0x040fe20003f46070 */
[----:B------:R-:W-:Y:S01]  /*8510*/  BSSY B1, `(.L_x_159) ;  /* 0x000006a000017945 */ /* 0x000fe20003800000 */
[----:B------:R-:W-:Y:S01]  /*8520*/  IMAD.MOV.U32 R20, RZ, RZ, -0x1 ;  /* 0xffffffffff147424 */ /* 0x000fe200078e00ff */
[----:B------:R-:W-:Y:S02]  /*8530*/  ISETP.GT.U32.AND P0, PT, R12, 0xb, PT ;  /* 0x0000000b0c00780c */ /* 0x000fe40003f04070 */
[----:B------:R-:W-:Y:S02]  /*8540*/  MOV R13, 0xffffffff ;  /* 0xffffffff000d7802 */ /* 0x000fe40000000f00 */
[----:B------:R-:W-:-:S02]  /*8550*/  ISETP.LT.U32.AND P0, PT, R3, 0xc, P0 ;  /* 0x0000000c0300780c */ /* 0x000fc40000701070 */
[----:B------:R-:W-:Y:S01]  /*8560*/  PRMT R10, RZ, 0x7610, R10 ;  /* 0x00007610ff0a7816 */ /* 0x000fe2000000000a */
[----:B------:R-:W1:Y:S01]  /*8570*/  @P1 S2R R5, SR_CgaCtaId ;  /* 0x0000000000051919 */ /* 0x000e620000008800 */
[----:B------:R-:W-:-:S04]  /*8580*/  @P1 MOV R4, 0x400 ;  /* 0x0000040000041802 */ /* 0x000fc80000000f00 */
[----:B-1----:R-:W-:Y:S01]  /*8590*/  @P1 LEA R6, R5, R4, 0x18 ;  /* 0x0000000405061211 */ /* 0x002fe200078ec0ff */
[----:B------:R-:W-:-:S03]  /*85a0*/  IMAD.WIDE.U32 R4, R12, -0x55555555, RZ ;  /* 0xaaaaaaab0c047825 */ /* 0x000fc600078e00ff */
[----:B------:R1:W-:Y:S01]  /*85b0*/  @P1 SYNCS.ARRIVE.TRANS64.A1T0 RZ, [R6+URZ+0x108], RZ ;  /* 0x000108ff06ff19a7 */ /* 0x0003e2000810003f */
[----:B------:R-:W-:Y:S02]  /*85c0*/  IADD3 R16, P1, R16, UR40, RZ ;  /* 0x0000002810107c10 */ /* 0x000fe4000ff3e0ff */
[----:B------:R-:W-:Y:S02]  /*85d0*/  SHF.R.U32.HI R7, RZ, 0x3, R5 ;  /* 0x00000003ff077819 */ /* 0x000fe40000011605 */
[----:B------:R-:W-:Y:S02]  /*85e0*/  SEL R5, RZ, 0x1, !P0 ;  /* 0x00000001ff057807 */ /* 0x000fe40004000000 */
[----:B------:R-:W-:Y:S01]  /*85f0*/  IADD3.X R17, R17, UR38, RZ, P1, !PT ;  /* 0x0000002611117c10 */ /* 0x000fe20008ffe4ff */
[----:B------:R-:W-:Y:S01]  /*8600*/  IMAD R12, R7, -0xc, R12 ;  /* 0xfffffff4070c7824 */ /* 0x000fe200078e020c */
[----:B------:R-:W-:Y:S02]  /*8610*/  ISETP.GE.U32.AND P0, PT, R16, UR6, PT ;  /* 0x0000000610007c0c */ /* 0x000fe4000bf06070 */
[----:B------:R-:W-:-:S02]  /*8620*/  LOP3.LUT R0, R0, R5, RZ, 0x3c, !PT ;  /* 0x0000000500007212 */ /* 0x000fc400078e3cff */
[----:B------:R-:W-:Y:S02]  /*8630*/  ISETP.GE.U32.AND.EX P0, PT, R17, UR7, PT, P0 ;  /* 0x0000000711007c0c */ /* 0x000fe4000bf06100 */
[----:B------:R-:W-:Y:S01]  /*8640*/  @P2 LOP3.LUT R0, R0, 0x1, R7, 0x78, !PT ;  /* 0x0000000100002812 */ /* 0x000fe200078e7807 */
[----:B------:R-:W-:Y:S01]  /*8650*/  IMAD.MOV.U32 R7, RZ, RZ, -0x1 ;  /* 0xffffffffff077424 */ /* 0x000fe200078e00ff */
[----:B------:R-:W-:-:S09]  /*8660*/  PRMT R4, RZ, 0x7610, R4 ;  /* 0x00007610ff047816 */ /* 0x000fd20000000004 */
[----:B-1----:R-:W-:Y:S05]  /*8670*/  @P0 BRA `(.L_x_160) ;  /* 0x00000004004c0947 */ /* 0x002fea0003800000 */
[----:B------:R-:W1:Y:S01]  /*8680*/  S2R R14, SR_CTAID.X ;  /* 0x00000000000e7919 */ /* 0x000e620000002500 */
[----:B------:R-:W-:Y:S01]  /*8690*/  ULDC.64 UR6, c[0x0][0x8d0] ;  /* 0x0002340000067ab9 */ /* 0x000fe20000000a00 */
[----:B------:R-:W2:Y:S01]  /*86a0*/  LDC R15, c[0x0][0x144] ;  /* 0x00005100ff0f7b82 */ /* 0x000ea20000000800 */
[----:B------:R-:W-:Y:S01]  /*86b0*/  ISETP.NE.U32.AND P0, PT, RZ, UR6, PT ;  /* 0x00000006ff007c0c */ /* 0x000fe2000bf05070 */
[----:B------:R-:W3:Y:S01]  /*86c0*/  S2R R11, SR_CTAID.Y ;  /* 0x00000000000b7919 */ /* 0x000ee20000002600 */
[----:B------:R-:W-:Y:S01]  /*86d0*/  ULDC UR8, c[0x0][0x150] ;  /* 0x0000540000087ab9 */ /* 0x000fe20000000800 */
[----:B------:R-:W-:Y:S01]  /*86e0*/  ULDC UR9, c[0x0][0x8d8] ;  /* 0x0002360000097ab9 */ /* 0x000fe20000000800 */
[----:B------:R-:W-:Y:S01]  /*86f0*/  ISETP.NE.AND.EX P0, PT, RZ, UR7, PT, P0 ;  /* 0x00000007ff007c0c */ /* 0x000fe2000bf05300 */
[----:B------:R-:W-:Y:S01]  /*8700*/  IMAD.MOV.U32 R4, RZ, RZ, R16 ;  /* 0x000000ffff047224 */ /* 0x000fe200078e0010 */
[----:B-1----:R-:W-:-:S05]  /*8710*/  I2FP.F32.U32 R5, R14 ;  /* 0x0000000e00057245 */ /* 0x002fca0000201000 */
[----:B------:R-:W-:Y:S01]  /*8720*/  FMUL R20, R5, UR8 ;  /* 0x0000000805147c20 */ /* 0x000fe20008400000 */
[----:B------:R-:W-:-:S05]  /*8730*/  IMAD.MOV.U32 R5, RZ, RZ, R17 ;  /* 0x000000ffff057224 */ /* 0x000fca00078e0011 */
[----:B---3--:R-:W-:Y:S05]  /*8740*/  @!P0 BRA `(.L_x_161) ;  /* 0x0000000000288947 */ /* 0x008fea0003800000 */
[----:B------:R-:W-:Y:S02]  /*8750*/  ULDC UR8, c[0x0][0x8dc] ;  /* 0x0002370000087ab9 */ /* 0x000fe40000000800 */
[----:B------:R-:W-:-:S05]  /*8760*/  IADD3 R5, P0, R16, UR8, RZ ;  /* 0x0000000810057c10 */ /* 0x000fca000ff1e0ff */
[----:B------:R-:W-:-:S04]  /*8770*/  IMAD.X R13, RZ, RZ, R17, P0 ;  /* 0x000000ffff0d7224 */ /* 0x000fc800000e0611 */
[----:B------:R-:W-:-:S04]  /*8780*/  IMAD.WIDE.U32 R6, R13, UR6, RZ ;  /* 0x000000060d067c25 */ /* 0x000fc8000f8e00ff */
[----:B------:R-:W-:-:S04]  /*8790*/  IMAD.WIDE.U32 R6, P0, R5, UR7, R6 ;  /* 0x0000000705067c25 */ /* 0x000fc8000f800006 */
[----:B------:R-:W-:-:S04]  /*87a0*/  IMAD.WIDE.U32 R4, R5, UR6, RZ ;  /* 0x0000000605047c25 */ /* 0x000fc8000f8e00ff */
[----:B------:R-:W-:Y:S01]  /*87b0*/  IMAD.MOV.U32 R4, RZ, RZ, R7 ;  /* 0x000000ffff047224 */ /* 0x000fe200078e0007 */
[----:B------:R-:W-:Y:S01]  /*87c0*/  IADD3 RZ, P1, R5, R6, RZ ;  /* 0x0000000605ff7210 */ /* 0x000fe20007f3e0ff */
[----:B------:R-:W-:-:S04]  /*87d0*/  IMAD.X R5, RZ, RZ, RZ, P0 ;  /* 0x000000ffff057224 */ /* 0x000fc800000e06ff */
[----:B------:R-:W-:-:S08]  /*87e0*/  IMAD.WIDE.U32.X R4, R13, UR7, R4, P1 ;  /* 0x000000070d047c25 */ /* 0x000fd000088e0404 */
.L_x_161:
[--C-:B------:R-:W-:Y:S01]  /*87f0*/  SHF.R.U64 R13, R4, UR9, R5.reuse ;  /* 0x00000009040d7c19 */ /* 0x100fe20008001205 */
[----:B------:R-:W1:Y:S01]  /*8800*/  F2I.U32.TRUNC.NTZ R20, R20 ;  /* 0x0000001400147305 */ /* 0x000e62000020f000 */
[----:B------:R-:W-:Y:S01]  /*8810*/  SHF.R.U32.HI R4, RZ, UR9, R5 ;  /* 0x00000009ff047c19 */ /* 0x000fe20008011605 */
[----:B------:R-:W-:Y:S01]  /*8820*/  ULDC.64 UR6, c[0x0][0x8c8] ;  /* 0x0002320000067ab9 */ /* 0x000fe20000000a00 */
[----:B------:R-:W-:Y:S01]  /*8830*/  IADD3 R7, P0, RZ, -R13, RZ ;  /* 0x8000000dff077210 */ /* 0x000fe20007f1e0ff */
[----:B------:R-:W-:Y:S01]  /*8840*/  ULDC.64 UR8, c[0x0][0x8e8] ;  /* 0x00023a0000087ab9 */ /* 0x000fe20000000a00 */
[----:B------:R-:W3:Y:S03]  /*8850*/  LDC R22, c[0x0][0x148] ;  /* 0x00005200ff167b82 */ /* 0x000ee60000000800 */
[----:B------:R-:W-:Y:S01]  /*8860*/  IMAD.X R4, RZ, RZ, ~R4, P0 ;  /* 0x000000ffff047224 */ /* 0x000fe200000e0e04 */
[----:B------:R-:W-:-:S03]  /*8870*/  ISETP.NE.U32.AND P0, PT, RZ, UR8, PT ;  /* 0x00000008ff007c0c */ /* 0x000fc6000bf05070 */
[----:B------:R-:W-:Y:S01]  /*8880*/  IMAD R6, R4, UR6, RZ ;  /* 0x0000000604067c24 */ /* 0x000fe2000f8e02ff */
[----:B------:R-:W-:Y:S01]  /*8890*/  ISETP.NE.AND.EX P0, PT, RZ, UR9, PT, P0 ;  /* 0x00000009ff007c0c */ /* 0x000fe2000bf05300 */
[----:B------:R-:W-:Y:S01]  /*88a0*/  IMAD.WIDE.U32 R4, R7, UR6, R16 ;  /* 0x0000000607047c25 */ /* 0x000fe2000f8e0010 */
[----:B------:R-:W-:-:S03]  /*88b0*/  ULDC UR6, c[0x0][0x8c0] ;  /* 0x0002300000067ab9 */ /* 0x000fc60000000800 */
[----:B------:R-:W-:Y:S01]  /*88c0*/  IMAD R7, R7, UR7, R6 ;  /* 0x0000000707077c24 */ /* 0x000fe2000f8e0206 */
[----:B-1----:R-:W-:Y:S01]  /*88d0*/  IADD3 R6, -R20, RZ, RZ ;  /* 0x000000ff14067210 */ /* 0x002fe20007ffe1ff */
[----:B------:R-:W-:Y:S02]  /*88e0*/  ULDC UR7, c[0x0][0x154] ;  /* 0x0000550000077ab9 */ /* 0x000fe40000000800 */
[----:B------:R-:W-:Y:S02]  /*88f0*/  IMAD.IADD R5, R5, 0x1, R7 ;  /* 0x0000000105057824 */ /* 0x000fe400078e0207 */
[----:B--2---:R-:W-:Y:S01]  /*8900*/  IMAD R14, R15, R6, R14 ;  /* 0x000000060f0e7224 */ /* 0x004fe200078e020e */
[----:B------:R-:W-:Y:S02]  /*8910*/  I2FP.F32.U32 R6, R11 ;  /* 0x0000000b00067245 */ /* 0x000fe40000201000 */
[--C-:B------:R-:W-:Y:S02]  /*8920*/  SHF.R.U64 R15, R4, UR6, R5.reuse ;  /* 0x00000006040f7c19 */ /* 0x100fe40008001205 */
[----:B------:R-:W-:Y:S01]  /*8930*/  SHF.R.U32.HI R4, RZ, UR6, R5 ;  /* 0x00000006ff047c19 */ /* 0x000fe20008011605 */
[----:B------:R-:W-:Y:S01]  /*8940*/  FMUL R6, R6, UR7 ;  /* 0x0000000706067c20 */ /* 0x000fe20008400000 */
[----:B------:R-:W-:-:S02]  /*8950*/  ULDC UR6, c[0x0][0x8b0] ;  /* 0x00022c0000067ab9 */ /* 0x000fc40000000800 */
[--C-:B------:R-:W-:Y:S01]  /*8960*/  SHF.R.U64 R21, R15, UR6, R4.reuse ;  /* 0x000000060f157c19 */ /* 0x100fe20008001204 */
[----:B------:R1:W2:Y:S01]  /*8970*/  F2I.U32.TRUNC.NTZ R24, R6 ;  /* 0x0000000600187305 */ /* 0x0002a2000020f000 */
[----:B------:R-:W-:Y:S01]  /*8980*/  SHF.R.U32.HI R4, RZ, UR6, R4 ;  /* 0x00000006ff047c19 */ /* 0x000fe20008011604 */
[----:B------:R-:W-:-:S03]  /*8990*/  ULDC UR6, c[0x0][0x900] ;  /* 0x0002400000067ab9 */ /* 0x000fc60000000800 */
[--C-:B------:R-:W-:Y:S02]  /*89a0*/  SHF.R.U64 R20, R21, UR6, R4.reuse ;  /* 0x0000000615147c19 */ /* 0x100fe40008001204 */
[----:B------:R-:W-:-:S03]  /*89b0*/  SHF.R.U32.HI R23, RZ, UR6, R4 ;  /* 0x00000006ff177c19 */ /* 0x000fc60008011604 */
[----:B------:R-:W-:Y:S02]  /*89c0*/  IMAD.MOV.U32 R4, RZ, RZ, R20 ;  /* 0x000000ffff047224 */ /* 0x000fe400078e0014 */
[----:B------:R-:W-:Y:S01]  /*89d0*/  IMAD.MOV.U32 R5, RZ, RZ, R23 ;  /* 0x000000ffff057224 */ /* 0x000fe200078e0017 */
[----:B-1----:R-:W-:Y:S06]  /*89e0*/  @!P0 BRA `(.L_x_162) ;  /* 0x0000000000288947 */ /* 0x002fec0003800000 */
        /* <DEDUP_REMOVED lines=10> */
.L_x_162:
[----:B------:R-:W-:Y:S01]  /*8a90*/  ISETP.NE.AND P0, PT, R2, 0x1, PT ;  /* 0x000000010200780c */ /* 0x000fe20003f05270 */
[----:B------:R-:W-:Y:S01]  /*8aa0*/  ULDC UR6, c[0x0][0x8f0] ;  /* 0x00023c0000067ab9 */ /* 0x000fe20000000800 */
[----:B--2---:R-:W-:Y:S01]  /*8ab0*/  IADD3 R24, -R24, RZ, RZ ;  /* 0x000000ff18187210 */ /* 0x004fe20007ffe1ff */
[----:B------:R-:W-:Y:S01]  /*8ac0*/  ULDC UR7, c[0x0][0x8b8] ;  /* 0x00022e0000077ab9 */ /* 0x000fe20000000800 */
[----:B------:R-:W-:Y:S01]  /*8ad0*/  SHF.R.U64 R4, R4, UR6, R5 ;  /* 0x0000000604047c19 */ /* 0x000fe20008001205 */
[----:B------:R-:W-:Y:S01]  /*8ae0*/  ULDC UR6, c[0x0][0x8e0] ;  /* 0x0002380000067ab9 */ /* 0x000fe20000000800 */
[----:B------:R-:W-:Y:S02]  /*8af0*/  LOP3.LUT R21, R21, UR17, RZ, 0xc0, !PT ;  /* 0x0000001115157c12 */ /* 0x000fe4000f8ec0ff */
[----:B------:R-:W-:Y:S01]  /*8b00*/  LOP3.LUT R15, R15, UR5, RZ, 0xc0, !PT ;  /* 0x000000050f0f7c12 */ /* 0x000fe2000f8ec0ff */
[----:B------:R-:W-:Y:S02]  /*8b10*/  IMAD.MOV R5, RZ, RZ, -R4 ;  /* 0x000000ffff057224 */ /* 0x000fe400078e0a04 */
[----:B------:R-:W-:-:S02]  /*8b20*/  IMAD R21, R4, UR18, R21 ;  /* 0x0000001204157c24 */ /* 0x000fc4000f8e0215 */
[----:B---3--:R-:W-:Y:S02]  /*8b30*/  @P0 IMAD R14, R22, R24, R11 ;  /* 0x00000018160e0224 */ /* 0x008fe400078e020b */
[----:B------:R-:W-:Y:S01]  /*8b40*/  IMAD R20, R5, UR6, R20 ;  /* 0x0000000605147c24 */ /* 0x000fe2000f8e0214 */
[----:B------:R-:W-:Y:S01]  /*8b50*/  ULDC UR6, c[0x0][0x8a8] ;  /* 0x00022a0000067ab9 */ /* 0x000fe20000000800 */
[----:B------:R-:W-:Y:S02]  /*8b60*/  IMAD R14, R21, UR7, R14 ;  /* 0x00000007150e7c24 */ /* 0x000fe4000f8e020e */
[----:B------:R-:W-:Y:S02]  /*8b70*/  IMAD R5, R20, UR6, R15 ;  /* 0x0000000614057c24 */ /* 0x000fe4000f8e020f */
[----:B------:R-:W-:-:S03]  /*8b80*/  IMAD.MOV.U32 R4, RZ, RZ, 0x1 ;  /* 0x00000001ff047424 */ /* 0x000fc600078e00ff */
[----:B------:R-:W-:Y:S02]  /*8b90*/  SEL R7, R5, R14, !P0 ;  /* 0x0000000e05077207 */ /* 0x000fe40004000000 */
[----:B------:R-:W-:-:S07]  /*8ba0*/  SEL R20, R14, R5, !P0 ;  /* 0x000000050e147207 */ /* 0x000fce0004000000 */
.L_x_160:
[----:B------:R-:W-:Y:S05]  /*8bb0*/  BSYNC B1 ;  /* 0x0000000000017941 */ /* 0x000fea0003800000 */
.L_x_159:
[----:B------:R-:W-:-:S13]  /*8bc0*/  LOP3.LUT P0, RZ, R4, 0xff, RZ, 0xc0, !PT ;  /* 0x000000ff04ff7812 */ /* 0x000fda000780c0ff */
[----:B------:R-:W-:Y:S05]  /*8bd0*/  @P0 BRA `(.L_x_163) ;  /* 0xfffffff4004c0947 */ /* 0x000fea000383ffff */
[----:B------:R-:W-:Y:S05]  /*8be0*/  BSYNC B0 ;  /* 0x0000000000007941 */ /* 0x000fea0003800000 */
.L_x_152:
[----:B------:R-:W-:-:S03]  /*8bf0*/  UMOV UR6, 0xffffffff ;  /* 0xffffffff00067882 */ /* 0x000fc60000000000 */
[----:B------:R-:W-:Y:S05]  /*8c00*/  BRA.DIV UR6, `(.L_x_164) ;  /* 0x0000000e06407947 */ /* 0x000fea000b800000 */
[----:B------:R-:W-:-:S13]  /*8c10*/  ELECT P6, URZ, PT ;  /* 0x00000000003f782f */ /* 0x000fda00038c0000 */
.L_x_197:
[----:B------:R-:W-:Y:S04]  /*8c20*/  BSSY B0, `(.L_x_165) ;  /* 0x0000073000007945 */ /* 0x000fe80003800000 */
[----:B------:R-:W-:Y:S05]  /*8c30*/  @!P6 BRA `(.L_x_166) ;  /* 0x0000000400c4e947 */ /* 0x000fea0003800000 */
[----:B------:R-:W-:-:S04]  /*8c40*/  LOP3.LUT R19, R19, 0x2, RZ, 0xfc, !PT ;  /* 0x0000000213137812 */ /* 0x000fc800078efcff */
[----:B------:R-:W-:-:S13]  /*8c50*/  ISETP.NE.AND P0, PT, R19, 0x3, PT ;  /* 0x000000031300780c */ /* 0x000fda0003f05270 */
[----:B------:R-:W-:Y:S05]  /*8c60*/  @!P0 BRA `(.L_x_167) ;  /* 0x0000000000048947 */ /* 0x000fea0003800000 */
[----:B------:R-:W-:Y:S01]  /*8c70*/  BPT.TRAP 0x1 ;  /* 0x000000040000795c */ /* 0x000fe20000300000 */
.L_x_167:
[----:B------:R-:W1:Y:S01]  /*8c80*/  S2R R3, SR_CgaCtaId ;  /* 0x0000000000037919 */ /* 0x000e620000008800 */
[----:B------:R-:W-:-:S04]  /*8c90*/  MOV R2, 0x400 ;  /* 0x0000040000027802 */ /* 0x000fc80000000f00 */
[----:B-1----:R-:W-:Y:S02]  /*8ca0*/  LEA R3, R3, R2, 0x18 ;  /* 0x0000000203037211 */ /* 0x002fe400078ec0ff */
[----:B------:R-:W-:-:S03]  /*8cb0*/  SHF.L.U32 R2, R0, 0x1f, RZ ;  /* 0x0000001f00027819 */ /* 0x000fc600000006ff */
[----:B------:R-:W-:-:S04]  /*8cc0*/  VIADD R3, R3, 0x60 ;  /* 0x0000006003037836 */ /* 0x000fc80000000000 */
[C---:B------:R-:W-:Y:S02]  /*8cd0*/  IMAD R7, R12.reuse, 0x8, R3 ;  /* 0x000000080c077824 */ /* 0x040fe400078e0203 */
[----:B------:R-:W-:Y:S02]  /*8ce0*/  VIADD R12, R12, 0x1 ;  /* 0x000000010c0c7836 */ /* 0x000fe40000000000 */
[----:B------:R-:W1:Y:S03]  /*8cf0*/  SYNCS.PHASECHK.TRANS64.TRYWAIT P0, [R7+URZ], R2 ;  /* 0x00000002070075a7 */ /* 0x000e66000800017f */
[----:B------:R-:W-:-:S04]  /*8d00*/  ISETP.NE.AND P1, PT, R12, 0xc, PT ;  /* 0x0000000c0c00780c */ /* 0x000fc80003f25270 */
[----:B------:R-:W-:Y:S02]  /*8d10*/  SEL R5, RZ, 0x1, P1 ;  /* 0x00000001ff057807 */ /* 0x000fe40000800000 */
[----:B------:R-:W-:Y:S02]  /*8d20*/  SEL R12, R12, RZ, P1 ;  /* 0x000000ff0c0c7207 */ /* 0x000fe40000800000 */
[----:B------:R-:W-:-:S03]  /*8d30*/  LOP3.LUT R5, R0, R5, RZ, 0x3c, !PT ;  /* 0x0000000500057212 */ /* 0x000fc600078e3cff */
[----:B------:R-:W-:Y:S01]  /*8d40*/  IMAD R9, R12, 0x8, R3 ;  /* 0x000000080c097824 */ /* 0x000fe200078e0203 */
[----:B------:R-:W-:Y:S01]  /*8d50*/  SHF.L.U32 R4, R5, 0x1f, RZ ;  /* 0x0000001f05047819 */ /* 0x000fe200000006ff */
[----:B-1----:R-:W-:Y:S06]  /*8d60*/  @!P0 BRA `(.L_x_168) ;  /* 0x0000000c00088947 */ /* 0x002fec0003800000 */
.L_x_198:
[----:B------:R-:W2:Y:S01]  /*8d70*/  SYNCS.PHASECHK.TRANS64.TRYWAIT P0, [R9+URZ], R4 ;  /* 0x00000004090075a7 */ /* 0x000ea2000800017f */
[----:B------:R-:W-:-:S04]  /*8d80*/  IADD3 R0, R12, 0x1, RZ ;  /* 0x000000010c007810 */ /* 0x000fc80007ffe0ff */
[----:B------:R-:W-:-:S04]  /*8d90*/  ISETP.NE.AND P1, PT, R0, 0xc, PT ;  /* 0x0000000c0000780c */ /* 0x000fc80003f25270 */
[----:B-1----:R-:W-:Y:S02]  /*8da0*/  SEL R2, RZ, 0x1, P1 ;  /* 0x00000001ff027807 */ /* 0x002fe40000800000 */
[----:B------:R-:W-:Y:S02]  /*8db0*/  SEL R0, R0, RZ, P1 ;  /* 0x000000ff00007207 */ /* 0x000fe40000800000 */
[----:B------:R-:W-:-:S03]  /*8dc0*/  LOP3.LUT R7, R5, R2, RZ, 0x3c, !PT ;  /* 0x0000000205077212 */ /* 0x000fc600078e3cff */
[----:B------:R-:W-:Y:S01]  /*8dd0*/  IMAD R6, R0, 0x8, R3 ;  /* 0x0000000800067824 */ /* 0x000fe200078e0203 */
[----:B------:R-:W-:Y:S01]  /*8de0*/  SHF.L.U32 R5, R7, 0x1f, RZ ;  /* 0x0000001f07057819 */ /* 0x000fe200000006ff */
[----:B--2---:R-:W-:Y:S06]  /*8df0*/  @!P0 BRA `(.L_x_169) ;  /* 0x0000000800f88947 */ /* 0x004fec0003800000 */
.L_x_199:
[----:B------:R-:W2:Y:S01]  /*8e00*/  SYNCS.PHASECHK.TRANS64.TRYWAIT P0, [R6+URZ], R5 ;  /* 0x00000005060075a7 */ /* 0x000ea2000800017f */
[----:B------:R-:W-:-:S05]  /*8e10*/  VIADD R0, R0, 0x1 ;  /* 0x0000000100007836 */ /* 0x000fca0000000000 */
[----:B------:R-:W-:-:S04]  /*8e20*/  ISETP.NE.AND P1, PT, R0, 0xc, PT ;  /* 0x0000000c0000780c */ /* 0x000fc80003f25270 */
[----:B------:R-:W-:Y:S02]  /*8e30*/  SEL R2, RZ, 0x1, P1 ;  /* 0x00000001ff027807 */ /* 0x000fe40000800000 */
[----:B------:R-:W-:Y:S02]  /*8e40*/  SEL R0, R0, RZ, P1 ;  /* 0x000000ff00007207 */ /* 0x000fe40000800000 */
[----:B------:R-:W-:-:S03]  /*8e50*/  LOP3.LUT R7, R7, R2, RZ, 0x3c, !PT ;  /* 0x0000000207077212 */ /* 0x000fc600078e3cff */
[----:B-1----:R-:W-:Y:S01]  /*8e60*/  IMAD R9, R0, 0x8, R3 ;  /* 0x0000000800097824 */ /* 0x002fe200078e0203 */
[----:B------:R-:W-:Y:S01]  /*8e70*/  SHF.L.U32 R4, R7, 0x1f, RZ ;  /* 0x0000001f07047819 */ /* 0x000fe200000006ff */
[----:B--2---:R-:W-:Y:S06]  /*8e80*/  @!P0 BRA `(.L_x_170) ;  /* 0x0000000800e88947 */ /* 0x004fec0003800000 */
.L_x_200:
        /* <DEDUP_REMOVED lines=9> */
.L_x_201:
[----:B------:R-:W2:Y:S01]  /*8f20*/  SYNCS.PHASECHK.TRANS64.TRYWAIT P0, [R6+URZ], R5 ;  /* 0x00000005060075a7 */ /* 0x000ea2000800017f */
[----:B------:R-:W-:-:S04]  /*8f30*/  IADD3 R0, R0, 0x1, RZ ;  /* 0x0000000100007810 */ /* 0x000fc80007ffe0ff */
[----:B------:R-:W-:-:S04]  /*8f40*/  ISETP.NE.AND P1, PT, R0, 0xc, PT ;  /* 0x0000000c0000780c */ /* 0x000fc80003f25270 */
[----:B------:R-:W-:Y:S02]  /*8f50*/  SEL R2, RZ, 0x1, P1 ;  /* 0x00000001ff027807 */ /* 0x000fe40000800000 */
[----:B------:R-:W-:Y:S02]  /*8f60*/  SEL R0, R0, RZ, P1 ;  /* 0x000000ff00007207 */ /* 0x000fe40000800000 */
[----:B------:R-:W-:-:S03]  /*8f70*/  LOP3.LUT R7, R7, R2, RZ, 0x3c, !PT ;  /* 0x0000000207077212 */ /* 0x000fc600078e3cff */
[----:B-1----:R-:W-:Y:S01]  /*8f80*/  IMAD R9, R0, 0x8, R3 ;  /* 0x0000000800097824 */ /* 0x002fe200078e0203 */
[----:B------:R-:W-:Y:S01]  /*8f90*/  SHF.L.U32 R4, R7, 0x1f, RZ ;  /* 0x0000001f07047819 */ /* 0x000fe200000006ff */
[----:B--2---:R-:W-:Y:S06]  /*8fa0*/  @!P0 BRA `(.L_x_172) ;  /* 0x0000000800c88947 */ /* 0x004fec0003800000 */
.L_x_202:
        /* <DEDUP_REMOVED lines=9> */
.L_x_203:
        /* <DEDUP_REMOVED lines=9> */
.L_x_204:
        /* <DEDUP_REMOVED lines=9> */
.L_x_205:
        /* <DEDUP_REMOVED lines=9> */
.L_x_206:
        /* <DEDUP_REMOVED lines=9> */
.L_x_207:
[----:B------:R-:W2:Y:S01]  /*9280*/  SYNCS.PHASECHK.TRANS64.TRYWAIT P0, [R6+URZ], R5 ;  /* 0x00000005060075a7 */ /* 0x000ea2000800017f */
[----:B------:R-:W-:-:S04]  /*9290*/  IADD3 R0, R0, 0x1, RZ ;  /* 0x0000000100007810 */ /* 0x000fc80007ffe0ff */
[----:B------:R-:W-:-:S04]  /*92a0*/  ISETP.NE.AND P1, PT, R0, 0xc, PT ;  /* 0x0000000c0000780c */ /* 0x000fc80003f25270 */
[----:B------:R-:W-:Y:S02]  /*92b0*/  SEL R2, RZ, 0x1, P1 ;  /* 0x00000001ff027807 */ /* 0x000fe40000800000 */
[----:B------:R-:W-:Y:S02]  /*92c0*/  SEL R0, R0, RZ, P1 ;  /* 0x000000ff00007207 */ /* 0x000fe40000800000 */
[----:B------:R-:W-:Y:S01]  /*92d0*/  LOP3.LUT R2, R7, R2, RZ, 0x3c, !PT ;  /* 0x0000000207027212 */ /* 0x000fe200078e3cff */
[----:B--2---:R-:W-:Y:S06]  /*92e0*/  @!P0 BRA `(.L_x_178) ;  /* 0x0000000800708947 */ /* 0x004fec0003800000 */
.L_x_208:
[----:B------:R-:W-:Y:S01]  /*92f0*/  IMAD R3, R0, 0x8, R3 ;  /* 0x0000000800037824 */ /* 0x000fe200078e0203 */
[----:B------:R-:W-:-:S07]  /*9300*/  SHF.L.U32 R0, R2, 0x1f, RZ ;  /* 0x0000001f02007819 */ /* 0x000fce00000006ff */
.L_x_179:
[----:B---3--:R3:W4:Y:S02]  /*9310*/  SYNCS.PHASECHK.TRANS64.TRYWAIT P0, [R3+URZ], R0 ;  /* 0x00000000030075a7 */ /* 0x008724000800017f */
[----:B----4-:R-:W-:Y:S05]  /*9320*/  @!P0 NANOSLEEP.SYNCS 0x989680 ;  /* 0x009896800000895d */ /* 0x010fea0003900000 */
[----:B------:R-:W4:Y:S02]  /*9330*/  @!P0 SYNCS.PHASECHK.TRANS64 P0, [R3+URZ], R0 ;  /* 0x00000000030085a7 */ /* 0x000f24000800007f */
[----:B----4-:R-:W-:Y:S05]  /*9340*/  @!P0 BRA `(.L_x_179) ;  /* 0xfffffffc00f08947 */ /* 0x010fea000383ffff */
.L_x_166:
[----:B------:R-:W-:Y:S05]  /*9350*/  BSYNC B0 ;  /* 0x0000000000007941 */ /* 0x000fea0003800000 */
.L_x_165:
[----:B------:R-:W-:Y:S05]  /*9360*/  EXIT ;  /* 0x000000000000794d */ /* 0x000fea0003800000 */
.L_x_24:
[----:B---3--:R-:W-:-:S04]  /*9370*/  IMAD.U32 R5, RZ, RZ, UR5 ;  /* 0x00000005ff057e24 */ /* 0x008fc8000f8e00ff */
[----:B------:R3:W4:Y:S03]  /*9380*/  SYNCS.PHASECHK.TRANS64.TRYWAIT P0, [R5+URZ], R0 ;  /* 0x00000000050075a7 */ /* 0x000726000800017f */
[----:B----4-:R-:W-:Y:S05]  /*9390*/  @!P0 NANOSLEEP.SYNCS 0x989680 ;  /* 0x009896800000895d */ /* 0x010fea0003900000 */
[----:B------:R-:W4:Y:S02]  /*93a0*/  @!P0 SYNCS.PHASECHK.TRANS64 P0, [R5+URZ], R0 ;  /* 0x00000000050085a7 */ /* 0x000f24000800007f */
[----:B----4-:R-:W-:Y:S05]  /*93b0*/  @!P0 BRA `(.L_x_24) ;  /* 0xfffffffc00ec8947 */ /* 0x010fea000383ffff */
[----:B------:R-:W-:Y:S05]  /*93c0*/  BRA `(.L_x_23) ;  /* 0xffffff8800787947 */ /* 0x000fea000383ffff */
.L_x_30:
[----:B---3--:R-:W-:-:S04]  /*93d0*/  IMAD.U32 R6, RZ, RZ, UR8 ;  /* 0x00000008ff067e24 */ /* 0x008fc8000f8e00ff */
[----:B------:R3:W4:Y:S03]  /*93e0*/  SYNCS.PHASECHK.TRANS64.TRYWAIT P0, [R6+URZ], R5 ;  /* 0x00000005060075a7 */ /* 0x000726000800017f */
[----:B----4-:R-:W-:Y:S05]  /*93f0*/  @!P0 NANOSLEEP.SYNCS 0x989680 ;  /* 0x009896800000895d */ /* 0x010fea0003900000 */
[----:B------:R-:W4:Y:S02]  /*9400*/  @!P0 SYNCS.PHASECHK.TRANS64 P0, [R6+URZ], R5 ;  /* 0x00000005060085a7 */ /* 0x000f24000800007f */
[----:B----4-:R-:W-:Y:S05]  /*9410*/  @!P0 BRA `(.L_x_30) ;  /* 0xfffffffc00ec8947 */ /* 0x010fea000383ffff */
[----:B------:R-:W-:Y:S05]  /*9420*/  BRA `(.L_x_29) ;  /* 0xffffff9000b47947 */ /* 0x000fea000383ffff */
.L_x_57:
[----:B--2---:R2:W3:Y:S02]  /*9430*/  SYNCS.PHASECHK.TRANS64.TRYWAIT P2, [R14+URZ+0xc0], R3 ;  /* 0x0000c0030e0075a7 */ /* 0x0044e4000804017f */
[----:B---3--:R-:W-:Y:S05]  /*9440*/  @!P2 NANOSLEEP.SYNCS 0x989680 ;  /* 0x009896800000a95d */ /* 0x008fea0003900000 */
[----:B------:R-:W3:Y:S02]  /*9450*/  @!P2 SYNCS.PHASECHK.TRANS64 P2, [R14+URZ+0xc0], R3 ;  /* 0x0000c0030e00a5a7 */ /* 0x000ee4000804007f */
[----:B---3--:R-:W-:Y:S05]  /*9460*/  @!P2 BRA `(.L_x_57) ;  /* 0xfffffffc00f0a947 */ /* 0x008fea000383ffff */
[----:B------:R-:W-:Y:S05]  /*9470*/  BRA `(.L_x_180) ;  /* 0xffffffa400e87947 */ /* 0x000fea000383ffff */
.L_x_68:
[----:B--2---:R2:W3:Y:S02]  /*9480*/  SYNCS.PHASECHK.TRANS64.TRYWAIT P3, [R15+URZ+0xc0], R10 ;  /* 0x0000c00a0f0075a7 */ /* 0x0044e4000806017f */
[----:B---3--:R-:W-:Y:S05]  /*9490*/  @!P3 NANOSLEEP.SYNCS 0x989680 ;  /* 0x009896800000b95d */ /* 0x008fea0003900000 */
[----:B------:R-:W3:Y:S02]  /*94a0*/  @!P3 SYNCS.PHASECHK.TRANS64 P3, [R15+URZ+0xc0], R10 ;  /* 0x0000c00a0f00b5a7 */ /* 0x000ee4000806007f */
[----:B---3--:R-:W-:Y:S05]  /*94b0*/  @!P3 BRA `(.L_x_68) ;  /* 0xfffffffc00f0b947 */ /* 0x008fea000383ffff */
[----:B------:R-:W-:Y:S05]  /*94c0*/  BRA `(.L_x_181) ;  /* 0xffffffb000807947 */ /* 0x000fea000383ffff */
.L_x_79:
[----:B--2---:R2:W3:Y:S02]  /*94d0*/  SYNCS.PHASECHK.TRANS64.TRYWAIT P3, [R14+URZ+0xc0], R11 ;  /* 0x0000c00b0e0075a7 */ /* 0x0044e4000806017f */
[----:B---3--:R-:W-:Y:S05]  /*94e0*/  @!P3 NANOSLEEP.SYNCS 0x989680 ;  /* 0x009896800000b95d */ /* 0x008fea0003900000 */
[----:B------:R-:W3:Y:S02]  /*94f0*/  @!P3 SYNCS.PHASECHK.TRANS64 P3, [R14+URZ+0xc0], R11 ;  /* 0x0000c00b0e00b5a7 */ /* 0x000ee4000806007f */
[----:B---3--:R-:W-:Y:S05]  /*9500*/  @!P3 BRA `(.L_x_79) ;  /* 0xfffffffc00f0b947 */ /* 0x008fea000383ffff */
[----:B------:R-:W-:Y:S05]  /*9510*/  BRA `(.L_x_182) ;  /* 0xffffffb800a07947 */ /* 0x000fea000383ffff */
.L_x_90:
[----:B--2---:R2:W3:Y:S02]  /*9520*/  SYNCS.PHASECHK.TRANS64.TRYWAIT P0, [R11+URZ+0xc0], R10 ;  /* 0x0000c00a0b0075a7 */ /* 0x0044e4000800017f */
[----:B---3--:R-:W-:Y:S05]  /*9530*/  @!P0 NANOSLEEP.SYNCS 0x989680 ;  /* 0x009896800000895d */ /* 0x008fea0003900000 */
[----:B------:R-:W3:Y:S02]  /*9540*/  @!P0 SYNCS.PHASECHK.TRANS64 P0, [R11+URZ+0xc0], R10 ;  /* 0x0000c00a0b0085a7 */ /* 0x000ee4000800007f */
[----:B---3--:R-:W-:Y:S05]  /*9550*/  @!P0 BRA `(.L_x_90) ;  /* 0xfffffffc00f08947 */ /* 0x008fea000383ffff */
[----:B------:R-:W-:Y:S05]  /*9560*/  BRA `(.L_x_183) ;  /* 0xffffffc000c07947 */ /* 0x000fea000383ffff */
.L_x_106:
[----:B-1----:R-:W-:-:S04]  /*9570*/  IMAD.U32 R6, RZ, RZ, UR4 ;  /* 0x00000004ff067e24 */ /* 0x002fc8000f8e00ff */
[----:B------:R1:W2:Y:S03]  /*9580*/  SYNCS.PHASECHK.TRANS64.TRYWAIT P0, [R6+URZ+0x108], R3 ;  /* 0x00010803060075a7 */ /* 0x0002a6000800017f */
[----:B--2---:R-:W-:Y:S05]  /*9590*/  @!P0 NANOSLEEP.SYNCS 0x989680 ;  /* 0x009896800000895d */ /* 0x004fea0003900000 */
[----:B------:R-:W2:Y:S02]  /*95a0*/  @!P0 SYNCS.PHASECHK.TRANS64 P0, [R6+URZ+0x108], R3 ;  /* 0x00010803060085a7 */ /* 0x000ea4000800007f */
[----:B--2---:R-:W-:Y:S05]  /*95b0*/  @!P0 BRA `(.L_x_106) ;  /* 0xfffffffc00ec8947 */ /* 0x004fea000383ffff */
[----:B------:R-:W-:Y:S05]  /*95c0*/  BRA `(.L_x_105) ;  /* 0xffffffd400e47947 */ /* 0x000fea000383ffff */
.L_x_115:
[----:B-1----:R-:W-:-:S04]  /*95d0*/  IMAD.U32 R5, RZ, RZ, UR4 ;  /* 0x00000004ff057e24 */ /* 0x002fc8000f8e00ff */
[----:B------:R1:W2:Y:S03]  /*95e0*/  SYNCS.PHASECHK.TRANS64.TRYWAIT P1, [R5+URZ+0xe0], R4 ;  /* 0x0000e004050075a7 */ /* 0x0002a6000802017f */
[----:B--2---:R-:W-:Y:S05]  /*95f0*/  @!P1 NANOSLEEP.SYNCS 0x989680 ;  /* 0x009896800000995d */ /* 0x004fea0003900000 */
[----:B------:R-:W2:Y:S02]  /*9600*/  @!P1 SYNCS.PHASECHK.TRANS64 P1, [R5+URZ+0xe0], R4 ;  /* 0x0000e004050095a7 */ /* 0x000ea4000802007f */
[----:B--2---:R-:W-:Y:S05]  /*9610*/  @!P1 BRA `(.L_x_115) ;  /* 0xfffffffc00ec9947 */ /* 0x004fea000383ffff */
[----:B------:R-:W-:Y:S05]  /*9620*/  BRA `(.L_x_184) ;  /* 0xffffffd800cc7947 */ /* 0x000fea000383ffff */
.L_x_121:
[----:B-12---:R-:W-:-:S04]  /*9630*/  MOV R5, UR4 ;  /* 0x0000000400057c02 */ /* 0x006fc80008000f00 */
[----:B------:R1:W2:Y:S03]  /*9640*/  SYNCS.PHASECHK.TRANS64.TRYWAIT P1, [R5+URZ+0xe8], R4 ;  /* 0x0000e804050075a7 */ /* 0x0002a6000802017f */
[----:B--2---:R-:W-:Y:S05]  /*9650*/  @!P1 NANOSLEEP.SYNCS 0x989680 ;  /* 0x009896800000995d */ /* 0x004fea0003900000 */
[----:B------:R-:W2:Y:S02]  /*9660*/  @!P1 SYNCS.PHASECHK.TRANS64 P1, [R5+URZ+0xe8], R4 ;  /* 0x0000e804050095a7 */ /* 0x000ea4000802007f */
[----:B--2---:R-:W-:Y:S05]  /*9670*/  @!P1 BRA `(.L_x_121) ;  /* 0xfffffffc00ec9947 */ /* 0x004fea000383ffff */
[----:B------:R-:W-:Y:S05]  /*9680*/  BRA `(.L_x_185) ;  /* 0xffffffdc00147947 */ /* 0x000fea000383ffff */
.L_x_127:
[----:B-123--:R-:W-:-:S04]  /*9690*/  IMAD.U32 R5, RZ, RZ, UR4 ;  /* 0x00000004ff057e24 */ /* 0x00efc8000f8e00ff */
[----:B------:R1:W2:Y:S03]  /*96a0*/  SYNCS.PHASECHK.TRANS64.TRYWAIT P1, [R5+URZ+0xf0], R4 ;  /* 0x0000f004050075a7 */ /* 0x0002a6000802017f */
[----:B--2---:R-:W-:Y:S05]  /*96b0*/  @!P1 NANOSLEEP.SYNCS 0x989680 ;  /* 0x009896800000995d */ /* 0x004fea0003900000 */
[----:B------:R-:W2:Y:S02]  /*96c0*/  @!P1 SYNCS.PHASECHK.TRANS64 P1, [R5+URZ+0xf0], R4 ;  /* 0x0000f004050095a7 */ /* 0x000ea4000802007f */
[----:B--2---:R-:W-:Y:S05]  /*96d0*/  @!P1 BRA `(.L_x_127) ;  /* 0xfffffffc00ec9947 */ /* 0x004fea000383ffff */
[----:B------:R-:W-:Y:S05]  /*96e0*/  BRA `(.L_x_186) ;  /* 0xffffffdc00647947 */ /* 0x000fea000383ffff */
.L_x_133:
[----:B-1234-:R-:W-:-:S04]  /*96f0*/  IMAD.U32 R5, RZ, RZ, UR4 ;  /* 0x00000004ff057e24 */ /* 0x01efc8000f8e00ff */
[----:B------:R1:W2:Y:S03]  /*9700*/  SYNCS.PHASECHK.TRANS64.TRYWAIT P1, [R5+URZ+0xf8], R4 ;  /* 0x0000f804050075a7 */ /* 0x0002a6000802017f */
[----:B--2---:R-:W-:Y:S05]  /*9710*/  @!P1 NANOSLEEP.SYNCS 0x989680 ;  /* 0x009896800000995d */ /* 0x004fea0003900000 */
[----:B------:R-:W2:Y:S02]  /*9720*/  @!P1 SYNCS.PHASECHK.TRANS64 P1, [R5+URZ+0xf8], R4 ;  /* 0x0000f804050095a7 */ /* 0x000ea4000802007f */
[----:B--2---:R-:W-:Y:S05]  /*9730*/  @!P1 BRA `(.L_x_133) ;  /* 0xfffffffc00ec9947 */ /* 0x004fea000383ffff */
[----:B------:R-:W-:Y:S05]  /*9740*/  BRA `(.L_x_187) ;  /* 0xffffffdc00b47947 */ /* 0x000fea000383ffff */
.L_x_145:
[----:B-1----:R1:W2:Y:S02]  /*9750*/  SYNCS.PHASECHK.TRANS64.TRYWAIT P0, [R5+URZ+0xe0], R0 ;  /* 0x0000e000050075a7 */ /* 0x0022a4000800017f */
[----:B--2---:R-:W-:Y:S05]  /*9760*/  @!P0 NANOSLEEP.SYNCS 0x989680 ;  /* 0x009896800000895d */ /* 0x004fea0003900000 */
[----:B------:R-:W2:Y:S02]  /*9770*/  @!P0 SYNCS.PHASECHK.TRANS64 P0, [R5+URZ+0xe0], R0 ;  /* 0x0000e000050085a7 */ /* 0x000ea4000800007f */
[----:B--2---:R-:W-:Y:S05]  /*9780*/  @!P0 BRA `(.L_x_145) ;  /* 0xfffffffc00f08947 */ /* 0x004fea000383ffff */
[----:B------:R-:W-:Y:S05]  /*9790*/  BRA `(.L_x_188) ;  /* 0xffffffe400b07947 */ /* 0x000fea000383ffff */
.L_x_147:
[----:B--2---:R2:W3:Y:S02]  /*97a0*/  SYNCS.PHASECHK.TRANS64.TRYWAIT P0, [R5+URZ+0xe8], R0 ;  /* 0x0000e800050075a7 */ /* 0x0044e4000800017f */
[----:B---3--:R-:W-:Y:S05]  /*97b0*/  @!P0 NANOSLEEP.SYNCS 0x989680 ;  /* 0x009896800000895d */ /* 0x008fea0003900000 */
[----:B------:R-:W3:Y:S02]  /*97c0*/  @!P0 SYNCS.PHASECHK.TRANS64 P0, [R5+URZ+0xe8], R0 ;  /* 0x0000e800050085a7 */ /* 0x000ee4000800007f */
[----:B---3--:R-:W-:Y:S05]  /*97d0*/  @!P0 BRA `(.L_x_147) ;  /* 0xfffffffc00f08947 */ /* 0x008fea000383ffff */
[----:B------:R-:W-:Y:S05]  /*97e0*/  BRA `(.L_x_189) ;  /* 0xffffffe400ac7947 */ /* 0x000fea000383ffff */
.L_x_149:
[----:B---3--:R3:W4:Y:S02]  /*97f0*/  SYNCS.PHASECHK.TRANS64.TRYWAIT P0, [R5+URZ+0xf0], R0 ;  /* 0x0000f000050075a7 */ /* 0x008724000800017f */
[----:B----4-:R-:W-:Y:S05]  /*9800*/  @!P0 NANOSLEEP.SYNCS 0x989680 ;  /* 0x009896800000895d */ /* 0x010fea0003900000 */
[----:B------:R-:W4:Y:S02]  /*9810*/  @!P0 SYNCS.PHASECHK.TRANS64 P0, [R5+URZ+0xf0], R0 ;  /* 0x0000f000050085a7 */ /* 0x000f24000800007f */
[----:B----4-:R-:W-:Y:S05]  /*9820*/  @!P0 BRA `(.L_x_149) ;  /* 0xfffffffc00f08947 */ /* 0x010fea000383ffff */
[----:B------:R-:W-:Y:S05]  /*9830*/  BRA `(.L_x_190) ;  /* 0xffffffe400a87947 */ /* 0x000fea000383ffff */
.L_x_153:
[----:B------:R-:W-:Y:S01]  /*9840*/  BSSY B1, `(.L_x_191) ;  /* 0x0000006000017945 */ /* 0x000fe20003800000 */
[----:B------:R-:W-:-:S07]  /*9850*/  IMAD.MOV.U32 R15, RZ, RZ, -0x1 ;  /* 0xffffffffff0f7424 */ /* 0x000fce00078e00ff */
[----:B------:R-:W-:Y:S05]  /*9860*/  WARPSYNC.COLLECTIVE R15, `(.L_x_192) ;  /* 0x000000000f0c7348 */ /* 0x000fea0003c00000 */
[----:B------:R-:W-:Y:S02]  /*9870*/  ELECT P6, UR62, PT ;  /* 0x00000000003e782f */ /* 0x000fe400038c0000 */
[----:B------:R-:W-:Y:S01]  /*9880*/  MOV R14, UR62 ;  /* 0x0000003e000e7c02 */ /* 0x000fe20008000f00 */
[----:B------:R-:W-:Y:S10]  /*9890*/  ENDCOLLECTIVE ;  /* 0x000000000000791b */ /* 0x000ff40003800000 */
.L_x_192:
[----:B------:R-:W-:Y:S05]  /*98a0*/  BSYNC B1 ;  /* 0x0000000000017941 */ /* 0x000fea0003800000 */
.L_x_191:
[----:B------:R-:W-:Y:S05]  /*98b0*/  BRA `(.L_x_193) ;  /* 0xffffffe800207947 */ /* 0x000fea000383ffff */
.L_x_156:
[----:B-1----:R1:W2:Y:S02]  /*98c0*/  SYNCS.PHASECHK.TRANS64.TRYWAIT P0, [R14+URZ+0x60], R7 ;  /* 0x000060070e0075a7 */ /* 0x0022a4000800017f */
[----:B--2---:R-:W-:Y:S05]  /*98d0*/  @!P0 NANOSLEEP.SYNCS 0x989680 ;  /* 0x009896800000895d */ /* 0x004fea0003900000 */
[----:B------:R-:W2:Y:S02]  /*98e0*/  @!P0 SYNCS.PHASECHK.TRANS64 P0, [R14+URZ+0x60], R7 ;  /* 0x000060070e0085a7 */ /* 0x000ea4000800007f */
[----:B--2---:R-:W-:Y:S05]  /*98f0*/  @!P0 BRA `(.L_x_156) ;  /* 0xfffffffc00f08947 */ /* 0x004fea000383ffff */
[----:B------:R-:W-:Y:S05]  /*9900*/  BRA `(.L_x_194) ;  /* 0xffffffe800587947 */ /* 0x000fea000383ffff */
.L_x_164:
[----:B------:R-:W-:Y:S01]  /*9910*/  BSSY B0, `(.L_x_195) ;  /* 0x0000006000007945 */ /* 0x000fe20003800000 */
[----:B------:R-:W-:-:S07]  /*9920*/  IMAD.MOV.U32 R15, RZ, RZ, -0x1 ;  /* 0xffffffffff0f7424 */ /* 0x000fce00078e00ff */
[----:B------:R-:W-:Y:S05]  /*9930*/  WARPSYNC.COLLECTIVE R15, `(.L_x_196) ;  /* 0x000000000f0c7348 */ /* 0x000fea0003c00000 */
[----:B------:R-:W-:Y:S02]  /*9940*/  ELECT P6, UR62, PT ;  /* 0x00000000003e782f */ /* 0x000fe400038c0000 */
[----:B------:R-:W-:Y:S01]  /*9950*/  MOV R14, UR62 ;  /* 0x0000003e000e7c02 */ /* 0x000fe20008000f00 */
[----:B------:R-:W-:Y:S10]  /*9960*/  ENDCOLLECTIVE ;  /* 0x000000000000791b */ /* 0x000ff40003800000 */
.L_x_196:
[----:B------:R-:W-:Y:S05]  /*9970*/  BSYNC B0 ;  /* 0x0000000000007941 */ /* 0x000fea0003800000 */
.L_x_195:
[----:B------:R-:W-:Y:S05]  /*9980*/  BRA `(.L_x_197) ;  /* 0xfffffff000a47947 */ /* 0x000fea000383ffff */
.L_x_168:
[----:B-1----:R1:W2:Y:S02]  /*9990*/  SYNCS.PHASECHK.TRANS64.TRYWAIT P0, [R7+URZ], R2 ;  /* 0x00000002070075a7 */ /* 0x0022a4000800017f */
[----:B--2---:R-:W-:Y:S05]  /*99a0*/  @!P0 NANOSLEEP.SYNCS 0x989680 ;  /* 0x009896800000895d */ /* 0x004fea0003900000 */
[----:B------:R-:W2:Y:S02]  /*99b0*/  @!P0 SYNCS.PHASECHK.TRANS64 P0, [R7+URZ], R2 ;  /* 0x00000002070085a7 */ /* 0x000ea4000800007f */
[----:B--2---:R-:W-:Y:S05]  /*99c0*/  @!P0 BRA `(.L_x_168) ;  /* 0xfffffffc00f08947 */ /* 0x004fea000383ffff */
[----:B------:R-:W-:Y:S05]  /*99d0*/  BRA `(.L_x_198) ;  /* 0xfffffff000e47947 */ /* 0x000fea000383ffff */
.L_x_169:
[----:B-1----:R1:W2:Y:S02]  /*99e0*/  SYNCS.PHASECHK.TRANS64.TRYWAIT P0, [R9+URZ], R4 ;  /* 0x00000004090075a7 */ /* 0x0022a4000800017f */
[----:B--2---:R-:W-:Y:S05]  /*99f0*/  @!P0 NANOSLEEP.SYNCS 0x989680 ;  /* 0x009896800000895d */ /* 0x004fea0003900000 */
[----:B------:R-:W2:Y:S02]  /*9a00*/  @!P0 SYNCS.PHASECHK.TRANS64 P0, [R9+URZ], R4 ;  /* 0x00000004090085a7 */ /* 0x000ea4000800007f */
[----:B--2---:R-:W-:Y:S05]  /*9a10*/  @!P0 BRA `(.L_x_169) ;  /* 0xfffffffc00f08947 */ /* 0x004fea000383ffff */
[----:B------:R-:W-:Y:S05]  /*9a20*/  BRA `(.L_x_199) ;  /* 0xfffffff000f47947 */ /* 0x000fea000383ffff */
.L_x_170:
[----:B-1----:R1:W2:Y:S02]  /*9a30*/  SYNCS.PHASECHK.TRANS64.TRYWAIT P0, [R6+URZ], R5 ;  /* 0x00000005060075a7 */ /* 0x0022a4000800017f */
[----:B--2---:R-:W-:Y:S05]  /*9a40*/  @!P0 NANOSLEEP.SYNCS 0x989680 ;  /* 0x009896800000895d */ /* 0x004fea0003900000 */
[----:B------:R-:W2:Y:S02]  /*9a50*/  @!P0 SYNCS.PHASECHK.TRANS64 P0, [R6+URZ], R5 ;  /* 0x00000005060085a7 */ /* 0x000ea4000800007f */
[----:B--2---:R-:W-:Y:S05]  /*9a60*/  @!P0 BRA `(.L_x_170) ;  /* 0xfffffffc00f08947 */ /* 0x004fea000383ffff */
[----:B------:R-:W-:Y:S05]  /*9a70*/  BRA `(.L_x_200) ;  /* 0xfffffff400047947 */ /* 0x000fea000383ffff */
.L_x_171:
[----:B-1----:R1:W2:Y:S02]  /*9a80*/  SYNCS.PHASECHK.TRANS64.TRYWAIT P0, [R9+URZ], R4 ;  /* 0x00000004090075a7 */ /* 0x0022a4000800017f */
[----:B--2---:R-:W-:Y:S05]  /*9a90*/  @!P0 NANOSLEEP.SYNCS 0x989680 ;  /* 0x009896800000895d */ /* 0x004fea0003900000 */
[----:B------:R-:W2:Y:S02]  /*9aa0*/  @!P0 SYNCS.PHASECHK.TRANS64 P0, [R9+URZ], R4 ;  /* 0x00000004090085a7 */ /* 0x000ea4000800007f */
[----:B--2---:R-:W-:Y:S05]  /*9ab0*/  @!P0 BRA `(.L_x_171) ;  /* 0xfffffffc00f08947 */ /* 0x004fea000383ffff */
[----:B------:R-:W-:Y:S05]  /*9ac0*/  BRA `(.L_x_201) ;  /* 0xfffffff400147947 */ /* 0x000fea000383ffff */
.L_x_172:
[----:B-1----:R1:W2:Y:S02]  /*9ad0*/  SYNCS.PHASECHK.TRANS64.TRYWAIT P0, [R6+URZ], R5 ;  /* 0x00000005060075a7 */ /* 0x0022a4000800017f */
[----:B--2---:R-:W-:Y:S05]  /*9ae0*/  @!P0 NANOSLEEP.SYNCS 0x989680 ;  /* 0x009896800000895d */ /* 0x004fea0003900000 */
[----:B------:R-:W2:Y:S02]  /*9af0*/  @!P0 SYNCS.PHASECHK.TRANS64 P0, [R6+URZ], R5 ;  /* 0x00000005060085a7 */ /* 0x000ea4000800007f */
[----:B--2---:R-:W-:Y:S05]  /*9b00*/  @!P0 BRA `(.L_x_172) ;  /* 0xfffffffc00f08947 */ /* 0x004fea000383ffff */
[----:B------:R-:W-:Y:S05]  /*9b10*/  BRA `(.L_x_202) ;  /* 0xfffffff400247947 */ /* 0x000fea000383ffff */
.L_x_173:
[----:B-1----:R1:W2:Y:S02]  /*9b20*/  SYNCS.PHASECHK.TRANS64.TRYWAIT P0, [R9+URZ], R4 ;  /* 0x00000004090075a7 */ /* 0x0022a4000800017f */
[----:B--2---:R-:W-:Y:S05]  /*9b30*/  @!P0 NANOSLEEP.SYNCS 0x989680 ;  /* 0x009896800000895d */ /* 0x004fea0003900000 */
[----:B------:R-:W2:Y:S02]  /*9b40*/  @!P0 SYNCS.PHASECHK.TRANS64 P0, [R9+URZ], R4 ;  /* 0x00000004090085a7 */ /* 0x000ea4000800007f */
[----:B--2---:R-:W-:Y:S05]  /*9b50*/  @!P0 BRA `(.L_x_173) ;  /* 0xfffffffc00f08947 */ /* 0x004fea000383ffff */
[----:B------:R-:W-:Y:S05]  /*9b60*/  BRA `(.L_x_203) ;  /* 0xfffffff400347947 */ /* 0x000fea000383ffff */
.L_x_174:
[----:B-1----:R1:W2:Y:S02]  /*9b70*/  SYNCS.PHASECHK.TRANS64.TRYWAIT P0, [R6+URZ], R5 ;  /* 0x00000005060075a7 */ /* 0x0022a4000800017f */
[----:B--2---:R-:W-:Y:S05]  /*9b80*/  @!P0 NANOSLEEP.SYNCS 0x989680 ;  /* 0x009896800000895d */ /* 0x004fea0003900000 */
[----:B------:R-:W2:Y:S02]  /*9b90*/  @!P0 SYNCS.PHASECHK.TRANS64 P0, [R6+URZ], R5 ;  /* 0x00000005060085a7 */ /* 0x000ea4000800007f */
[----:B--2---:R-:W-:Y:S05]  /*9ba0*/  @!P0 BRA `(.L_x_174) ;  /* 0xfffffffc00f08947 */ /* 0x004fea000383ffff */
[----:B------:R-:W-:Y:S05]  /*9bb0*/  BRA `(.L_x_204) ;  /* 0xfffffff400447947 */ /* 0x000fea000383ffff */
.L_x_175:
[----:B-1----:R1:W2:Y:S02]  /*9bc0*/  SYNCS.PHASECHK.TRANS64.TRYWAIT P0, [R9+URZ], R4 ;  /* 0x00000004090075a7 */ /* 0x0022a4000800017f */
[----:B--2---:R-:W-:Y:S05]  /*9bd0*/  @!P0 NANOSLEEP.SYNCS 0x989680 ;  /* 0x009896800000895d */ /* 0x004fea0003900000 */
[----:B------:R-:W2:Y:S02]  /*9be0*/  @!P0 SYNCS.PHASECHK.TRANS64 P0, [R9+URZ], R4 ;  /* 0x00000004090085a7 */ /* 0x000ea4000800007f */
[----:B--2---:R-:W-:Y:S05]  /*9bf0*/  @!P0 BRA `(.L_x_175) ;  /* 0xfffffffc00f08947 */ /* 0x004fea000383ffff */
[----:B------:R-:W-:Y:S05]  /*9c00*/  BRA `(.L_x_205) ;  /* 0xfffffff400547947 */ /* 0x000fea000383ffff */
.L_x_176:
[----:B-1----:R1:W2:Y:S02]  /*9c10*/  SYNCS.PHASECHK.TRANS64.TRYWAIT P0, [R6+URZ], R5 ;  /* 0x00000005060075a7 */ /* 0x0022a4000800017f */
[----:B--2---:R-:W-:Y:S05]  /*9c20*/  @!P0 NANOSLEEP.SYNCS 0x989680 ;  /* 0x009896800000895d */ /* 0x004fea0003900000 */
[----:B------:R-:W2:Y:S02]  /*9c30*/  @!P0 SYNCS.PHASECHK.TRANS64 P0, [R6+URZ], R5 ;  /* 0x00000005060085a7 */ /* 0x000ea4000800007f */
[----:B--2---:R-:W-:Y:S05]  /*9c40*/  @!P0 BRA `(.L_x_176) ;  /* 0xfffffffc00f08947 */ /* 0x004fea000383ffff */
[----:B------:R-:W-:Y:S05]  /*9c50*/  BRA `(.L_x_206) ;  /* 0xfffffff400647947 */ /* 0x000fea000383ffff */
.L_x_177:
[----:B-1----:R1:W2:Y:S02]  /*9c60*/  SYNCS.PHASECHK.TRANS64.TRYWAIT P0, [R9+URZ], R4 ;  /* 0x00000004090075a7 */ /* 0x0022a4000800017f */
[----:B--2---:R-:W-:Y:S05]  /*9c70*/  @!P0 NANOSLEEP.SYNCS 0x989680 ;  /* 0x009896800000895d */ /* 0x004fea0003900000 */
[----:B------:R-:W2:Y:S02]  /*9c80*/  @!P0 SYNCS.PHASECHK.TRANS64 P0, [R9+URZ], R4 ;  /* 0x00000004090085a7 */ /* 0x000ea4000800007f */
[----:B--2---:R-:W-:Y:S05]  /*9c90*/  @!P0 BRA `(.L_x_177) ;  /* 0xfffffffc00f08947 */ /* 0x004fea000383ffff */
[----:B------:R-:W-:Y:S05]  /*9ca0*/  BRA `(.L_x_207) ;  /* 0xfffffff400747947 */ /* 0x000fea000383ffff */
.L_x_178:
[----:B--2---:R2:W3:Y:S02]  /*9cb0*/  SYNCS.PHASECHK.TRANS64.TRYWAIT P0, [R6+URZ], R5 ;  /* 0x00000005060075a7 */ /* 0x0044e4000800017f */
[----:B---3--:R-:W-:Y:S05]  /*9cc0*/  @!P0 NANOSLEEP.SYNCS 0x989680 ;  /* 0x009896800000895d */ /* 0x008fea0003900000 */
[----:B------:R-:W3:Y:S02]  /*9cd0*/  @!P0 SYNCS.PHASECHK.TRANS64 P0, [R6+URZ], R5 ;  /* 0x00000005060085a7 */ /* 0x000ee4000800007f */
[----:B---3--:R-:W-:Y:S05]  /*9ce0*/  @!P0 BRA `(.L_x_178) ;  /* 0xfffffffc00f08947 */ /* 0x008fea000383ffff */
[----:B------:R-:W-:Y:S05]  /*9cf0*/  BRA `(.L_x_208) ;  /* 0xfffffff4007c7947 */ /* 0x000fea000383ffff */
.L_x_209:
[----:B------:R-:W-:-:S00]  /*9d00*/  BRA `(.L_x_209) ;  /* 0xfffffffc00fc7947 */ /* 0x000fc0000383ffff */
[----:B------:R-:W-:-:S00]  /*9d10*/  NOP ;  /* 0x0000000000007918 */ /* 0x000fc00000000000 */
        /* <DEDUP_REMOVED lines=14> */
.L_x_210:


//--------------------- .nv.global.init           --------------------------
	.section	.nv.global.init,"aw",@progbits
.nv.global.init:
	.type		$str$24,@object
	.size		$str$24,($str$25 - $str$24)
$str$24:
        /*0000*/ 	.byte	0x28, 0x61, 0x64, 0x64, 0x72, 0x65, 0x73, 0x73, 0x20, 0x26, 0x20, 0x6d, 0x61, 0x73, 0x6b, 0x29
        /*0010*/ 	.byte	0x20, 0x3d, 0x3d, 0x20, 0x30, 0x00
	.type		$str$25,@object
	.size		$str$25,(__unnamed_1 - $str$25)
$str$25:
        /*0016*/ 	.byte	0x2f, 0x74, 0x6d, 0x70, 0x2f, 0x63, 0x75, 0x74, 0x6c, 0x61, 0x73, 0x73, 0x5f, 0x73, 0x77, 0x65
        /*0026*/ 	.byte	0x65, 0x70, 0x5f, 0x73, 0x72, 0x63, 0x2f, 0x69, 0x6e, 0x63, 0x6c, 0x75, 0x64, 0x65, 0x2f, 0x63
        /*0036*/ 	.byte	0x75, 0x74, 0x65, 0x2f, 0x70, 0x6f, 0x69, 0x6e, 0x74, 0x65, 0x72, 0x5f, 0x66, 0x6c, 0x61, 0x67
        /*0046*/ 	.byte	0x67, 0x65, 0x64, 0x2e, 0x68, 0x70, 0x70, 0x00
	.type		__unnamed_1,@object
	.size		__unnamed_1,(__unnamed_2 - __unnamed_1)
__unnamed_1:
        /*004e*/ 	.byte	0x61, 0x75, 0x74, 0x6f, 0x20, 0x63, 0x75, 0x74, 0x65, 0x3a, 0x3a, 0x61, 0x73, 0x5f, 0x70, 0x6f
        /* <DEDUP_REMOVED lines=27> */
        /*020e*/ 	.byte	0x3a, 0x43, 0x3c, 0x34, 0x30, 0x39, 0x36, 0x3e, 0x3e, 0x3e, 0x3e, 0x3e, 0x5d, 0x00
	.type		__unnamed_2,@object
	.size		__unnamed_2,(.L_1 - __unnamed_2)
__unnamed_2:
        /* <DEDUP_REMOVED lines=29> */
.L_1:


//--------------------- .nv.shared._ZN7cutlass13device_kernelINS_4gemm6kernel13GemmUniversalIN4cute5tupleIJiiiiEEENS1_10collective13CollectiveMmaINS1_37MainloopSm90TmaGmmaWarpSpecializedFP8ILi12ENS5_IJNS4_1CILi2EEENSA_ILi1EEESC_EEENS1_35KernelTmaWarpSpecializedCooperativeEEENS5_IJNSA_ILi128EEESG_NSA_ILi64EEEEEENS_12float_e4m3_tENS5_IJlSC_lEEESJ_SK_NS4_8TiledMMAINS4_8MMA_AtomIJNS4_4SM904GMMA31MMA_64x128x32_F32E4M3E4M3_SS_TNILNSO_7ScaleInE1ELSQ_1EEEEEENS4_6LayoutISD_NS5_IJSC_NSA_ILi0EEESU_EEEEENS5_IJNS4_10UnderscoreESX_SX_EEEEENS4_13SM90_TMA_LOADENS4_14ComposedLayoutINS4_7SwizzleILi2ELi4ELi3EEENS4_18smem_ptr_flag_bitsILi8EEENST_INS5_IJNSA_ILi8EEESH_EEENS5_IJSH_SC_EEEEEEEvNS4_8identityENS4_23SM90_TMA_LOAD_MULTICASTES1A_vS1B_EENS_8epilogue10collective18CollectiveEpilogueINS1E_22Sm90TmaWarpSpecializedILi4ELi2ELi16ELb0ELb0EEEJSI_NS5_IJSG_NSA_ILi32EEEEEESJ_SK_SJ_SK_NS1E_6fusion15FusionCallbacksIS1I_NS1L_17LinearCombinationISJ_fSJ_fLNS_15FloatRoundStyleE2EEESI_S1K_JEEES10_NS11_INS12_ILi1ELi4ELi3EEES15_NST_INS5_IJS16_S1J_EEENS5_IJS1J_SC_EEEEEEENS4_39AutoVectorizingCopyWithAssumedAlignmentILi128EEENS4_14SM90_TMA_STOREES1V_S1X_NS4_9Copy_AtomIJNS4_17SM90_U32x4_STSM_NENS_6half_tEEEEvEEEvvEEEEvNT_6ParamsE --------------------------
	.section	.nv.shared._ZN7cutlass13device_kernelINS_4gemm6kernel13GemmUniversalIN4cute5tupleIJiiiiEEENS1_10collective13CollectiveMmaINS1_37MainloopSm90TmaGmmaWarpSpecializedFP8ILi12ENS5_IJNS4_1CILi2EEENSA_ILi1EEESC_EEENS1_35KernelTmaWarpSpecializedCooperativeEEENS5_IJNSA_ILi128EEESG_NSA_ILi64EEEEEENS_12float_e4m3_tENS5_IJlSC_lEEESJ_SK_NS4_8TiledMMAINS4_8MMA_AtomIJNS4_4SM904GMMA31MMA_64x128x32_F32E4M3E4M3_SS_TNILNSO_7ScaleInE1ELSQ_1EEEEEENS4_6LayoutISD_NS5_IJSC_NSA_ILi0EEESU_EEEEENS5_IJNS4_10UnderscoreESX_SX_EEEEENS4_13SM90_TMA_LOADENS4_14ComposedLayoutINS4_7SwizzleILi2ELi4ELi3EEENS4_18smem_ptr_flag_bitsILi8EEENST_INS5_IJNSA_ILi8EEESH_EEENS5_IJSH_SC_EEEEEEEvNS4_8identityENS4_23SM90_TMA_LOAD_MULTICASTES1A_vS1B_EENS_8epilogue10collective18CollectiveEpilogueINS1E_22Sm90TmaWarpSpecializedILi4ELi2ELi16ELb0ELb0EEEJSI_NS5_IJSG_NSA_ILi32EEEEEESJ_SK_SJ_SK_NS1E_6fusion15FusionCallbacksIS1I_NS1L_17LinearCombinationISJ_fSJ_fLNS_15FloatRoundStyleE2EEESI_S1K_JEEES10_NS11_INS12_ILi1ELi4ELi3EEES15_NST_INS5_IJS16_S1J_EEENS5_IJS1J_SC_EEEEEEENS4_39AutoVectorizingCopyWithAssumedAlignmentILi128EEENS4_14SM90_TMA_STOREES1V_S1X_NS4_9Copy_AtomIJNS4_17SM90_U32x4_STSM_NENS_6half_tEEEEvEEEvvEEEEvNT_6ParamsE,"aw",@nobits
	.sectionflags	@""
	.align	16
	.zero		1024


//--------------------- .nv.shared.reserved.0     --------------------------
	.section	.nv.shared.reserved.0,"aw",@nobits
	.weak		__nv_reservedSMEM_offset_0_alias
	.size		__nv_reservedSMEM_offset_0_alias, 0, 0
	.other		__nv_reservedSMEM_offset_0_alias,@"STO_CUDA_RESERVED_SHARED STV_DEFAULT"
__nv_reservedSMEM_offset_0_alias:
	.zero		0


//--------------------- .nv.global                --------------------------
	.section	.nv.global,"aw",@nobits
.nv.global:
	.type		_ZN39_INTERNAL_456c30f4_4_k_cu_66251564_29164cute1_E,@object
	.size		_ZN39_INTERNAL_456c30f4_4_k_cu_66251564_29164cute1_E,(_ZN39_INTERNAL_456c30f4_4_k_cu_66251564_29164cuda3std3__45__cpo6cbeginE - _ZN39_INTERNAL_456c30f4_4_k_cu_66251564_29164cute1_E)
_ZN39_INTERNAL_456c30f4_4_k_cu_66251564_29164cute1_E:
	.zero		1
	.type		_ZN39_INTERNAL_456c30f4_4_k_cu_66251564_29164cuda3std3__45__cpo6cbeginE,@object
	.size		_ZN39_INTERNAL_456c30f4_4_k_cu_66251564_29164cuda3std3__45__cpo6cbeginE,(_ZN39_INTERNAL_456c30f4_4_k_cu_66251564_29164cuda3std3__48in_placeE - _ZN39_INTERNAL_456c30f4_4_k_cu_66251564_29164cuda3std3__45__cpo6cbeginE)
_ZN39_INTERNAL_456c30f4_4_k_cu_66251564_29164cuda3std3__45__cpo6cbeginE:
	.zero		1
	.type		_ZN39_INTERNAL_456c30f4_4_k_cu_66251564_29164cuda3std3__48in_placeE,@object
	.size		_ZN39_INTERNAL_456c30f4_4_k_cu_66251564_29164cuda3std3__48in_placeE,(_ZN39_INTERNAL_456c30f4_4_k_cu_66251564_29164cuda3std6ranges3__45__cpo9iter_moveE - _ZN39_INTERNAL_456c30f4_4_k_cu_66251564_29164cuda3std3__48in_placeE)
_ZN39_INTERNAL_456c30f4_4_k_cu_66251564_29164cuda3std3__48in_placeE:
	.zero		1
	.type		_ZN39_INTERNAL_456c30f4_4_k_cu_66251564_29164cuda3std6ranges3__45__cpo9iter_moveE,@object
	.size		_ZN39_INTERNAL_456c30f4_4_k_cu_66251564_29164cuda3std6ranges3__45__cpo9iter_moveE,(_ZN39_INTERNAL_456c30f4_4_k_cu_66251564_29164cuda3std3__45__cpo5beginE - _ZN39_INTERNAL_456c30f4_4_k_cu_66251564_29164cuda3std6ranges3__45__cpo9iter_moveE)
_ZN39_INTERNAL_456c30f4_4_k_cu_66251564_29164cuda3std6ranges3__45__cpo9iter_moveE:
	.zero		1
	.type		_ZN39_INTERNAL_456c30f4_4_k_cu_66251564_29164cuda3std3__45__cpo5beginE,@object
	.size		_ZN39_INTERNAL_456c30f4_4_k_cu_66251564_29164cuda3std3__45__cpo5beginE,(_ZN39_INTERNAL_456c30f4_4_k_cu_66251564_29164cuda3std3__441_GLOBAL__N__456c30f4_4_k_cu_66251564_29166ignoreE - _ZN39_INTERNAL_456c30f4_4_k_cu_66251564_29164cuda3std3__45__cpo5beginE)
_ZN39_INTERNAL_456c30f4_4_k_cu_66251564_29164cuda3std3__45__cpo5beginE:
	.zero		1
	.type		_ZN39_INTERNAL_456c30f4_4_k_cu_66251564_29164cuda3std3__441_GLOBAL__N__456c30f4_4_k_cu_66251564_29166ignoreE,@object
	.size		_ZN39_INTERNAL_456c30f4_4_k_cu_66251564_29164cuda3std3__441_GLOBAL__N__456c30f4_4_k_cu_66251564_29166ignoreE,(_ZN39_INTERNAL_456c30f4_4_k_cu_66251564_29164cute7productE - _ZN39_INTERNAL_456c30f4_4_k_cu_66251564_29164cuda3std3__441_GLOBAL__N__456c30f4_4_k_cu_66251564_29166ignoreE)
_ZN39_INTERNAL_456c30f4_4_k_cu_66251564_29164cuda3std3__441_GLOBAL__N__456c30f4_4_k_cu_66251564_29166ignoreE:
	.zero		1
	.type		_ZN39_INTERNAL_456c30f4_4_k_cu_66251564_29164cute7productE,@object
	.size		_ZN39_INTERNAL_456c30f4_4_k_cu_66251564_29164cute7productE,(_ZN39_INTERNAL_456c30f4_4_k_cu_66251564_29164cuda3std3__45__cpo3endE - _ZN39_INTERNAL_456c30f4_4_k_cu_66251564_29164cute7productE)
_ZN39_INTERNAL_456c30f4_4_k_cu_66251564_29164cute7productE:
	.zero		1
	.type		_ZN39_INTERNAL_456c30f4_4_k_cu_66251564_29164cuda3std3__45__cpo3endE,@object
	.size		_ZN39_INTERNAL_456c30f4_4_k_cu_66251564_29164cuda3std3__45__cpo3endE,(_ZN39_INTERNAL_456c30f4_4_k_cu_66251564_29164cuda3std3__419piecewise_constructE - _ZN39_INTERNAL_456c30f4_4_k_cu_66251564_29164cuda3std3__45__cpo3endE)
_ZN39_INTERNAL_456c30f4_4_k_cu_66251564_29164cuda3std3__45__cpo3endE:
	.zero		1
	.type		_ZN39_INTERNAL_456c30f4_4_k_cu_66251564_29164cuda3std3__419piecewise_constructE,@object
	.size		_ZN39_INTERNAL_456c30f4_4_k_cu_66251564_29164cuda3std3__419piecewise_constructE,(_ZN39_INTERNAL_456c30f4_4_k_cu_66251564_29164cuda3std3__45__cpo4cendE - _ZN39_INTERNAL_456c30f4_4_k_cu_66251564_29164cuda3std3__419piecewise_constructE)
_ZN39_INTERNAL_456c30f4_4_k_cu_66251564_29164cuda3std3__419piecewise_constructE:
	.zero		1
	.type		_ZN39_INTERNAL_456c30f4_4_k_cu_66251564_29164cuda3std3__45__cpo4cendE,@object
	.size		_ZN39_INTERNAL_456c30f4_4_k_cu_66251564_29164cuda3std3__45__cpo4cendE,(_ZN39_INTERNAL_456c30f4_4_k_cu_66251564_29164cuda3std6ranges3__45__cpo4swapE - _ZN39_INTERNAL_456c30f4_4_k_cu_66251564_29164cuda3std3__45__cpo4cendE)
_ZN39_INTERNAL_456c30f4_4_k_cu_66251564_29164cuda3std3__45__cpo4cendE:
	.zero		1
	.type		_ZN39_INTERNAL_456c30f4_4_k_cu_66251564_29164cuda3std6ranges3__45__cpo4swapE,@object
	.size		_ZN39_INTERNAL_456c30f4_4_k_cu_66251564_29164cuda3std6ranges3__45__cpo4swapE,(.L_9 - _ZN39_INTERNAL_456c30f4_4_k_cu_66251564_29164cuda3std6ranges3__45__cpo4swapE)
_ZN39_INTERNAL_456c30f4_4_k_cu_66251564_29164cuda3std6ranges3__45__cpo4swapE:
	.zero		1
.L_9:


//--------------------- .nv.constant0._ZN7cutlass13device_kernelINS_4gemm6kernel13GemmUniversalIN4cute5tupleIJiiiiEEENS1_10collective13CollectiveMmaINS1_37MainloopSm90TmaGmmaWarpSpecializedFP8ILi12ENS5_IJNS4_1CILi2EEENSA_ILi1EEESC_EEENS1_35KernelTmaWarpSpecializedCooperativeEEENS5_IJNSA_ILi128EEESG_NSA_ILi64EEEEEENS_12float_e4m3_tENS5_IJlSC_lEEESJ_SK_NS4_8TiledMMAINS4_8MMA_AtomIJNS4_4SM904GMMA31MMA_64x128x32_F32E4M3E4M3_SS_TNILNSO_7ScaleInE1ELSQ_1EEEEEENS4_6LayoutISD_NS5_IJSC_NSA_ILi0EEESU_EEEEENS5_IJNS4_10UnderscoreESX_SX_EEEEENS4_13SM90_TMA_LOADENS4_14ComposedLayoutINS4_7SwizzleILi2ELi4ELi3EEENS4_18smem_ptr_flag_bitsILi8EEENST_INS5_IJNSA_ILi8EEESH_EEENS5_IJSH_SC_EEEEEEEvNS4_8identityENS4_23SM90_TMA_LOAD_MULTICASTES1A_vS1B_EENS_8epilogue10collective18CollectiveEpilogueINS1E_22Sm90TmaWarpSpecializedILi4ELi2ELi16ELb0ELb0EEEJSI_NS5_IJSG_NSA_ILi32EEEEEESJ_SK_SJ_SK_NS1E_6fusion15FusionCallbacksIS1I_NS1L_17LinearCombinationISJ_fSJ_fLNS_15FloatRoundStyleE2EEESI_S1K_JEEES10_NS11_INS12_ILi1ELi4ELi3EEES15_NST_INS5_IJS16_S1J_EEENS5_IJS1J_SC_EEEEEEENS4_39AutoVectorizingCopyWithAssumedAlignmentILi128EEENS4_14SM90_TMA_STOREES1V_S1X_NS4_9Copy_AtomIJNS4_17SM90_U32x4_STSM_NENS_6half_tEEEEvEEEvvEEEEvNT_6ParamsE --------------------------
	.section	.nv.constant0._ZN7cutlass13device_kernelINS_4gemm6kernel13GemmUniversalIN4cute5tupleIJiiiiEEENS1_10collective13CollectiveMmaINS1_37MainloopSm90TmaGmmaWarpSpecializedFP8ILi12ENS5_IJNS4_1CILi2EEENSA_ILi1EEESC_EEENS1_35KernelTmaWarpSpecializedCooperativeEEENS5_IJNSA_ILi128EEESG_NSA_ILi64EEEEEENS_12float_e4m3_tENS5_IJlSC_lEEESJ_SK_NS4_8TiledMMAINS4_8MMA_AtomIJNS4_4SM904GMMA31MMA_64x128x32_F32E4M3E4M3_SS_TNILNSO_7ScaleInE1ELSQ_1EEEEEENS4_6LayoutISD_NS5_IJSC_NSA_ILi0EEESU_EEEEENS5_IJNS4_10UnderscoreESX_SX_EEEEENS4_13SM90_TMA_LOADENS4_14ComposedLayoutINS4_7SwizzleILi2ELi4ELi3EEENS4_18smem_ptr_flag_bitsILi8EEENST_INS5_IJNSA_ILi8EEESH_EEENS5_IJSH_SC_EEEEEEEvNS4_8identityENS4_23SM90_TMA_LOAD_MULTICASTES1A_vS1B_EENS_8epilogue10collective18CollectiveEpilogueINS1E_22Sm90TmaWarpSpecializedILi4ELi2ELi16ELb0ELb0EEEJSI_NS5_IJSG_NSA_ILi32EEEEEESJ_SK_SJ_SK_NS1E_6fusion15FusionCallbacksIS1I_NS1L_17LinearCombinationISJ_fSJ_fLNS_15FloatRoundStyleE2EEESI_S1K_JEEES10_NS11_INS12_ILi1ELi4ELi3EEES15_NST_INS5_IJS16_S1J_EEENS5_IJS1J_SC_EEEEEEENS4_39AutoVectorizingCopyWithAssumedAlignmentILi128EEENS4_14SM90_TMA_STOREES1V_S1X_NS4_9Copy_AtomIJNS4_17SM90_U32x4_STSM_NENS_6half_tEEEEvEEEvvEEEEvNT_6ParamsE,"a",@progbits
	.sectionflags	@""
	.align	4
.nv.constant0._ZN7cutlass13device_kernelINS_4gemm6kernel13GemmUniversalIN4cute5tupleIJiiiiEEENS1_10collective13CollectiveMmaINS1_37MainloopSm90TmaGmmaWarpSpecializedFP8ILi12ENS5_IJNS4_1CILi2EEENSA_ILi1EEESC_EEENS1_35KernelTmaWarpSpecializedCooperativeEEENS5_IJNSA_ILi128EEESG_NSA_ILi64EEEEEENS_12float_e4m3_tENS5_IJlSC_lEEESJ_SK_NS4_8TiledMMAINS4_8MMA_AtomIJNS4_4SM904GMMA31MMA_64x128x32_F32E4M3E4M3_SS_TNILNSO_7ScaleInE1ELSQ_1EEEEEENS4_6LayoutISD_NS5_IJSC_NSA_ILi0EEESU_EEEEENS5_IJNS4_10UnderscoreESX_SX_EEEEENS4_13SM90_TMA_LOADENS4_14ComposedLayoutINS4_7SwizzleILi2ELi4ELi3EEENS4_18smem_ptr_flag_bitsILi8EEENST_INS5_IJNSA_ILi8EEESH_EEENS5_IJSH_SC_EEEEEEEvNS4_8identityENS4_23SM90_TMA_LOAD_MULTICASTES1A_vS1B_EENS_8epilogue10collective18CollectiveEpilogueINS1E_22Sm90TmaWarpSpecializedILi4ELi2ELi16ELb0ELb0EEEJSI_NS5_IJSG_NSA_ILi32EEEEEESJ_SK_SJ_SK_NS1E_6fusion15FusionCallbacksIS1I_NS1L_17LinearCombinationISJ_fSJ_fLNS_15FloatRoundStyleE2EEESI_S1K_JEEES10_NS11_INS12_ILi1ELi4ELi3EEES15_NST_INS5_IJS16_S1J_EEENS5_IJS1J_SC_EEEEEEENS4_39AutoVectorizingCopyWithAssumedAlignmentILi128EEENS4_14SM90_TMA_STOREES1V_S1X_NS4_9Copy_AtomIJNS4_17SM90_U32x4_STSM_NENS_6half_tEEEEvEEEvvEEEEvNT_6ParamsE:
	.zero		2432


//--------------------- SYMBOLS --------------------------

	.type		.nv.reservedSmem.offset0,@object
	.size		.nv.reservedSmem.offset0,0x4
	.type		__assertfail,@function
